	.target	sm_90a

	.elftype	@"ET_EXEC"


//--------------------- .note.nv.tkinfo           --------------------------
	.section	.note.nv.tkinfo,"",@"SHT_NOTE"
	.sectionflags	@"SHF_NOTE_NV_TKINFO"
	.tkinfo
        /*0018*/ 	.word	0x00000002
        /*0030*/ 	.string	""
        /*0030*/ 	.string	"ptxas"
        /*0030*/ 	.string	"Cuda compilation tools, release 13.0, V13.0.88"
        /*0030*/ 	.string	"Build cuda_13.0.r13.0/compiler.36424714_0"
        /*0030*/ 	.string	"-arch sm_90a -m 64 "



//--------------------- .note.nv.cuinfo           --------------------------
	.section	.note.nv.cuinfo,"",@"SHT_NOTE"
	.sectionflags	@"SHF_NOTE_NV_CUINFO"
        /*0018*/ 	.short	0x0002
        /*001a*/ 	.short	0x005a
        /*001c*/ 	.short	0x0082
	.zero		2


//--------------------- .nv.info                  --------------------------
	.section	.nv.info,"",@"SHT_CUDA_INFO"
	.align	4


	//----- nvinfo : EIATTR_REGCOUNT
	.align		4
        /*0000*/ 	.byte	0x04, 0x2f
        /*0002*/ 	.short	(.L_12 - .L_11)
	.align		4
.L_11:
        /*0004*/ 	.word	index@(_ZN7cutlass13device_kernelINS_4gemm6kernel13GemmUniversalIN4cute5tupleIJiiiiEEENS1_10collective13CollectiveMmaINS1_37MainloopSm90TmaGmmaWarpSpecializedFP8ILi37ENS5_IJNS4_1CILi4EEENSA_ILi2EEENSA_ILi1EEEEEENS1_32KernelTmaWarpSpecializedPingpongEEENS5_IJNSA_ILi64EEENSA_ILi128EEENSA_ILi32EEEEEENS_12float_e4m3_tENS5_IJlSD_lEEESL_SM_NS4_8TiledMMAINS4_8MMA_AtomIJNS4_4SM904GMMA31MMA_64x128x32_F32E4M3E4M3_SS_TNILNSQ_7ScaleInE1ELSS_1EEEEEENS4_6LayoutINS5_IJSD_SD_SD_EEENS5_IJNSA_ILi0EEESX_SX_EEEEENS5_IJNS4_10UnderscoreES10_S10_EEEEENS4_23SM90_TMA_LOAD_MULTICASTENS4_14ComposedLayoutINS4_7SwizzleILi1ELi4ELi3EEENS4_18smem_ptr_flag_bitsILi8EEENSV_INS5_IJNSA_ILi8EEESJ_EEENS5_IJSJ_SD_EEEEEEEvNS4_8identityES13_S1D_vS1E_EENS_8epilogue10collective6detail29Sm90TmaWarpSpecializedAdapterINS1H_15DefaultEpilogueISL_SM_SM_NS1G_6thread17LinearCombinationISL_Li1EffLNS1L_9ScaleType4KindE0ELNS_15FloatRoundStyleE2ESL_EENS1_15EpilogueDefaultEEEEEvvEEEEvNT_6ParamsE)
        /*0008*/ 	.word	0x000000a8


	//----- nvinfo : EIATTR_FRAME_SIZE
	.align		4
.L_12:
        /*000c*/ 	.byte	0x04, 0x11
        /*000e*/ 	.short	(.L_14 - .L_13)
	.align		4
.L_13:
        /*0010*/ 	.word	index@(_ZN7cutlass13device_kernelINS_4gemm6kernel13GemmUniversalIN4cute5tupleIJiiiiEEENS1_10collective13CollectiveMmaINS1_37MainloopSm90TmaGmmaWarpSpecializedFP8ILi37ENS5_IJNS4_1CILi4EEENSA_ILi2EEENSA_ILi1EEEEEENS1_32KernelTmaWarpSpecializedPingpongEEENS5_IJNSA_ILi64EEENSA_ILi128EEENSA_ILi32EEEEEENS_12float_e4m3_tENS5_IJlSD_lEEESL_SM_NS4_8TiledMMAINS4_8MMA_AtomIJNS4_4SM904GMMA31MMA_64x128x32_F32E4M3E4M3_SS_TNILNSQ_7ScaleInE1ELSS_1EEEEEENS4_6LayoutINS5_IJSD_SD_SD_EEENS5_IJNSA_ILi0EEESX_SX_EEEEENS5_IJNS4_10UnderscoreES10_S10_EEEEENS4_23SM90_TMA_LOAD_MULTICASTENS4_14ComposedLayoutINS4_7SwizzleILi1ELi4ELi3EEENS4_18smem_ptr_flag_bitsILi8EEENSV_INS5_IJNSA_ILi8EEESJ_EEENS5_IJSJ_SD_EEEEEEEvNS4_8identityES13_S1D_vS1E_EENS_8epilogue10collective6detail29Sm90TmaWarpSpecializedAdapterINS1H_15DefaultEpilogueISL_SM_SM_NS1G_6thread17LinearCombinationISL_Li1EffLNS1L_9ScaleType4KindE0ELNS_15FloatRoundStyleE2ESL_EENS1_15EpilogueDefaultEEEEEvvEEEEvNT_6ParamsE)
        /*0014*/ 	.word	0x00000000


	//----- nvinfo : EIATTR_MIN_STACK_SIZE
	.align		4
.L_14:
        /*0018*/ 	.byte	0x04, 0x12
        /*001a*/ 	.short	(.L_16 - .L_15)
	.align		4
.L_15:
        /*001c*/ 	.word	index@(_ZN7cutlass13device_kernelINS_4gemm6kernel13GemmUniversalIN4cute5tupleIJiiiiEEENS1_10collective13CollectiveMmaINS1_37MainloopSm90TmaGmmaWarpSpecializedFP8ILi37ENS5_IJNS4_1CILi4EEENSA_ILi2EEENSA_ILi1EEEEEENS1_32KernelTmaWarpSpecializedPingpongEEENS5_IJNSA_ILi64EEENSA_ILi128EEENSA_ILi32EEEEEENS_12float_e4m3_tENS5_IJlSD_lEEESL_SM_NS4_8TiledMMAINS4_8MMA_AtomIJNS4_4SM904GMMA31MMA_64x128x32_F32E4M3E4M3_SS_TNILNSQ_7ScaleInE1ELSS_1EEEEEENS4_6LayoutINS5_IJSD_SD_SD_EEENS5_IJNSA_ILi0EEESX_SX_EEEEENS5_IJNS4_10UnderscoreES10_S10_EEEEENS4_23SM90_TMA_LOAD_MULTICASTENS4_14ComposedLayoutINS4_7SwizzleILi1ELi4ELi3EEENS4_18smem_ptr_flag_bitsILi8EEENSV_INS5_IJNSA_ILi8EEESJ_EEENS5_IJSJ_SD_EEEEEEEvNS4_8identityES13_S1D_vS1E_EENS_8epilogue10collective6detail29Sm90TmaWarpSpecializedAdapterINS1H_15DefaultEpilogueISL_SM_SM_NS1G_6thread17LinearCombinationISL_Li1EffLNS1L_9ScaleType4KindE0ELNS_15FloatRoundStyleE2ESL_EENS1_15EpilogueDefaultEEEEEvvEEEEvNT_6ParamsE)
        /*0020*/ 	.word	0x00000000
.L_16:


//--------------------- .nv.compat                --------------------------
	.section	.nv.compat,"",@"SHT_CUDA_COMPAT_INFO"
	.align	4
        /*0000*/ 	.byte	0x02, 0x09, 0x01, 0x00, 0x02, 0x02, 0x04, 0x00, 0x02, 0x05, 0x05, 0x00, 0x03, 0x07, 0x01, 0x01
        /*0010*/ 	.byte	0x02, 0x03, 0x01, 0x00, 0x02, 0x06, 0x01, 0x00, 0x04, 0x0b, 0x08, 0x00, 0x00, 0x00, 0x00, 0x00
        /*0020*/ 	.byte	0x00, 0x00, 0x00, 0x00


//--------------------- .nv.info._ZN7cutlass13device_kernelINS_4gemm6kernel13GemmUniversalIN4cute5tupleIJiiiiEEENS1_10collective13CollectiveMmaINS1_37MainloopSm90TmaGmmaWarpSpecializedFP8ILi37ENS5_IJNS4_1CILi4EEENSA_ILi2EEENSA_ILi1EEEEEENS1_32KernelTmaWarpSpecializedPingpongEEENS5_IJNSA_ILi64EEENSA_ILi128EEENSA_ILi32EEEEEENS_12float_e4m3_tENS5_IJlSD_lEEESL_SM_NS4_8TiledMMAINS4_8MMA_AtomIJNS4_4SM904GMMA31MMA_64x128x32_F32E4M3E4M3_SS_TNILNSQ_7ScaleInE1ELSS_1EEEEEENS4_6LayoutINS5_IJSD_SD_SD_EEENS5_IJNSA_ILi0EEESX_SX_EEEEENS5_IJNS4_10UnderscoreES10_S10_EEEEENS4_23SM90_TMA_LOAD_MULTICASTENS4_14ComposedLayoutINS4_7SwizzleILi1ELi4ELi3EEENS4_18smem_ptr_flag_bitsILi8EEENSV_INS5_IJNSA_ILi8EEESJ_EEENS5_IJSJ_SD_EEEEEEEvNS4_8identityES13_S1D_vS1E_EENS_8epilogue10collective6detail29Sm90TmaWarpSpecializedAdapterINS1H_15DefaultEpilogueISL_SM_SM_NS1G_6thread17LinearCombinationISL_Li1EffLNS1L_9ScaleType4KindE0ELNS_15FloatRoundStyleE2ESL_EENS1_15EpilogueDefaultEEEEEvvEEEEvNT_6ParamsE --------------------------
	.section	.nv.info._ZN7cutlass13device_kernelINS_4gemm6kernel13GemmUniversalIN4cute5tupleIJiiiiEEENS1_10collective13CollectiveMmaINS1_37MainloopSm90TmaGmmaWarpSpecializedFP8ILi37ENS5_IJNS4_1CILi4EEENSA_ILi2EEENSA_ILi1EEEEEENS1_32KernelTmaWarpSpecializedPingpongEEENS5_IJNSA_ILi64EEENSA_ILi128EEENSA_ILi32EEEEEENS_12float_e4m3_tENS5_IJlSD_lEEESL_SM_NS4_8TiledMMAINS4_8MMA_AtomIJNS4_4SM904GMMA31MMA_64x128x32_F32E4M3E4M3_SS_TNILNSQ_7ScaleInE1ELSS_1EEEEEENS4_6LayoutINS5_IJSD_SD_SD_EEENS5_IJNSA_ILi0EEESX_SX_EEEEENS5_IJNS4_10UnderscoreES10_S10_EEEEENS4_23SM90_TMA_LOAD_MULTICASTENS4_14ComposedLayoutINS4_7SwizzleILi1ELi4ELi3EEENS4_18smem_ptr_flag_bitsILi8EEENSV_INS5_IJNSA_ILi8EEESJ_EEENS5_IJSJ_SD_EEEEEEEvNS4_8identityES13_S1D_vS1E_EENS_8epilogue10collective6detail29Sm90TmaWarpSpecializedAdapterINS1H_15DefaultEpilogueISL_SM_SM_NS1G_6thread17LinearCombinationISL_Li1EffLNS1L_9ScaleType4KindE0ELNS_15FloatRoundStyleE2ESL_EENS1_15EpilogueDefaultEEEEEvvEEEEvNT_6ParamsE,"",@"SHT_CUDA_INFO"
	.sectionflags	@""
	.align	4


	//----- nvinfo : EIATTR_CUDA_API_VERSION
	.align		4
        /*0000*/ 	.byte	0x04, 0x37
        /*0002*/ 	.short	(.L_18 - .L_17)
.L_17:
        /*0004*/ 	.word	0x00000082


	//----- nvinfo : EIATTR_KPARAM_INFO
	.align		4
.L_18:
        /*0008*/ 	.byte	0x04, 0x17
        /*000a*/ 	.short	(.L_20 - .L_19)
.L_19:
        /*000c*/ 	.word	0x00000000
        /*0010*/ 	.short	0x0000
        /*0012*/ 	.short	0x0070
        /*0014*/ 	.byte	0x00, 0xf0, 0x01, 0x10


	//----- nvinfo : EIATTR_SPARSE_MMA_MASK
	.align		4
.L_20:
        /*0018*/ 	.byte	0x03, 0x50
        /*001a*/ 	.short	0x0000


	//----- nvinfo : EIATTR_MAXREG_COUNT
	.align		4
        /*001c*/ 	.byte	0x03, 0x1b
        /*001e*/ 	.short	0x00a8


	//----- nvinfo : EIATTR_NUM_BARRIERS
	.align		4
        /*0020*/ 	.byte	0x02, 0x4c
        /*0022*/ 	.byte	0x01
	.zero		1


	//----- nvinfo : EIATTR_MERCURY_ISA_VERSION
	.align		4
        /*0024*/ 	.byte	0x03, 0x5f
        /*0026*/ 	.short	0x0101


	//----- nvinfo : EIATTR_INT_WARP_WIDE_INSTR_OFFSETS
	.align		4
        /*0028*/ 	.byte	0x04, 0x31
        /*002a*/ 	.short	(.L_22 - .L_21)


	//   ....[0]....
.L_21:
        /*002c*/ 	.word	0x00000950


	//   ....[1]....
        /*0030*/ 	.word	0x00000990


	//   ....[2]....
        /*0034*/ 	.word	0x00000a00


	//   ....[3]....
        /*0038*/ 	.word	0x00000a10


	//   ....[4]....
        /*003c*/ 	.word	0x00000a20


	//   ....[5]....
        /*0040*/ 	.word	0x00000a30


	//   ....[6]....
        /*0044*/ 	.word	0x00000bd0


	//   ....[7]....
        /*0048*/ 	.word	0x00000c30


	//----- nvinfo : EIATTR_COOP_GROUP_MASK_REGIDS
	.align		4
.L_22:
        /*004c*/ 	.byte	0x04, 0x29
        /*004e*/ 	.short	(.L_24 - .L_23)


	//   ....[0]....
.L_23:
        /*0050*/ 	.word	0xffffffff


	//   ....[1]....
        /*0054*/ 	.word	0xffffffff


	//   ....[2]....
        /*0058*/ 	.word	0xffffffff


	//   ....[3]....
        /*005c*/ 	.word	0xffffffff


	//   ....[4]....
        /*0060*/ 	.word	0xffffffff


	//   ....[5]....
        /*0064*/ 	.word	0xffffffff


	//   ....[6]....
        /*0068*/ 	.word	0xffffffff


	//----- nvinfo : EIATTR_COOP_GROUP_INSTR_OFFSETS
	.align		4
.L_24:
        /*006c*/ 	.byte	0x04, 0x28
        /*006e*/ 	.short	(.L_26 - .L_25)


	//   ....[0]....
.L_25:
        /*0070*/ 	.word	0x00000060


	//   ....[1]....
        /*0074*/ 	.word	0x00000070


	//   ....[2]....
        /*0078*/ 	.word	0x00000130


	//   ....[3]....
        /*007c*/ 	.word	0x00000720


	//   ....[4]....
        /*0080*/ 	.word	0x00000760


	//   ....[5]....
        /*0084*/ 	.word	0x000007f0


	//   ....[6]....
        /*0088*/ 	.word	0x00000dc0


	//----- nvinfo : EIATTR_REG_RECONFIG
	.align		4
.L_26:
        /*008c*/ 	.byte	0x01, 0x54
	.zero		2


	//----- nvinfo : EIATTR_MBARRIER_INSTR_OFFSETS
	.align		4
        /*0090*/ 	.byte	0x04, 0x39
        /*0092*/ 	.short	(.L_28 - .L_27)


	//   ....[0]....
.L_27:
        /*0094*/ 	.word	0x00000250
        /*0098*/ 	.word	0x000000ff
        /*009c*/ 	.word	0x00000000
        /*00a0*/ 	.short	0x0100
        /*00a2*/ 	.byte	0x08
	.zero		1


	//   ....[1]....
        /*00a4*/ 	.word	0x00000260
        /*00a8*/ 	.word	0x000000ff
        /*00ac*/ 	.word	0x00000128
        /*00b0*/ 	.short	0x0100
        /*00b2*/ 	.byte	0x08
	.zero		1


	//   ....[2]....
        /*00b4*/ 	.word	0x00000270
        /*00b8*/ 	.word	0x000000ff
        /*00bc*/ 	.word	0x00000008
        /*00c0*/ 	.short	0x0100
        /*00c2*/ 	.byte	0x08
	.zero		1


	//   ....[3]....
        /*00c4*/ 	.word	0x00000280
        /*00c8*/ 	.word	0x000000ff
        /*00cc*/ 	.word	0x00000130
        /*00d0*/ 	.short	0x0100
        /*00d2*/ 	.byte	0x08
	.zero		1


	//   ....[4]....
        /*00d4*/ 	.word	0x00000290
        /*00d8*/ 	.word	0x000000ff
        /*00dc*/ 	.word	0x00000010
        /*00e0*/ 	.short	0x0100
        /*00e2*/ 	.byte	0x08
	.zero		1


	//   ....[5]....
        /*00e4*/ 	.word	0x000002a0
        /*00e8*/ 	.word	0x000000ff
        /*00ec*/ 	.word	0x00000138
        /*00f0*/ 	.short	0x0100
        /*00f2*/ 	.byte	0x08
	.zero		1


	//   ....[6]....
        /*00f4*/ 	.word	0x000002b0
        /*00f8*/ 	.word	0x000000ff
        /*00fc*/ 	.word	0x00000018
        /*0100*/ 	.short	0x0100
        /*0102*/ 	.byte	0x08
	.zero		1


	//   ....[7]....
        /*0104*/ 	.word	0x000002c0
        /*0108*/ 	.word	0x000000ff
        /*010c*/ 	.word	0x00000140
        /*0110*/ 	.short	0x0100
        /*0112*/ 	.byte	0x08
	.zero		1


	//   ....[8]....
        /*0114*/ 	.word	0x000002d0
        /*0118*/ 	.word	0x000000ff
        /*011c*/ 	.word	0x00000020
        /*0120*/ 	.short	0x0100
        /*0122*/ 	.byte	0x08
	.zero		1


	//   ....[9]....
        /*0124*/ 	.word	0x000002e0
        /*0128*/ 	.word	0x000000ff
        /*012c*/ 	.word	0x00000148
        /*0130*/ 	.short	0x0100
        /*0132*/ 	.byte	0x08
	.zero		1


	//   ....[10]....
        /*0134*/ 	.word	0x000002f0
        /*0138*/ 	.word	0x000000ff
        /*013c*/ 	.word	0x00000028
        /*0140*/ 	.short	0x0100
        /*0142*/ 	.byte	0x08
	.zero		1


	//   ....[11]....
        /*0144*/ 	.word	0x00000300
        /*0148*/ 	.word	0x000000ff
        /*014c*/ 	.word	0x00000150
        /*0150*/ 	.short	0x0100
        /*0152*/ 	.byte	0x08
	.zero		1


	//   ....[12]....
        /*0154*/ 	.word	0x00000310
        /*0158*/ 	.word	0x000000ff
        /*015c*/ 	.word	0x00000030
        /*0160*/ 	.short	0x0100
        /*0162*/ 	.byte	0x08
	.zero		1


	//   ....[13]....
        /*0164*/ 	.word	0x00000320
        /*0168*/ 	.word	0x000000ff
        /*016c*/ 	.word	0x00000158
        /*0170*/ 	.short	0x0100
        /*0172*/ 	.byte	0x08
	.zero		1


	//   ....[14]....
        /*0174*/ 	.word	0x00000330
        /*0178*/ 	.word	0x000000ff
        /*017c*/ 	.word	0x00000038
        /*0180*/ 	.short	0x0100
        /*0182*/ 	.byte	0x08
	.zero		1


	//   ....[15]....
        /*0184*/ 	.word	0x00000340
        /*0188*/ 	.word	0x000000ff
        /*018c*/ 	.word	0x00000160
        /*0190*/ 	.short	0x0100
        /*0192*/ 	.byte	0x08
	.zero		1


	//   ....[16]....
        /*0194*/ 	.word	0x00000350
        /*0198*/ 	.word	0x000000ff
        /*019c*/ 	.word	0x00000040
        /*01a0*/ 	.short	0x0100
        /*01a2*/ 	.byte	0x08
	.zero		1


	//   ....[17]....
        /*01a4*/ 	.word	0x00000360
        /*01a8*/ 	.word	0x000000ff
        /*01ac*/ 	.word	0x00000168
        /*01b0*/ 	.short	0x0100
        /*01b2*/ 	.byte	0x08
	.zero		1


	//   ....[18]....
        /*01b4*/ 	.word	0x00000370
        /*01b8*/ 	.word	0x000000ff
        /*01bc*/ 	.word	0x00000048
        /*01c0*/ 	.short	0x0100
        /*01c2*/ 	.byte	0x08
	.zero		1


	//   ....[19]....
        /*01c4*/ 	.word	0x00000380
        /*01c8*/ 	.word	0x000000ff
        /*01cc*/ 	.word	0x00000170
        /*01d0*/ 	.short	0x0100
        /*01d2*/ 	.byte	0x08
	.zero		1


	//   ....[20]....
        /*01d4*/ 	.word	0x00000390
        /*01d8*/ 	.word	0x000000ff
        /*01dc*/ 	.word	0x00000050
        /*01e0*/ 	.short	0x0100
        /*01e2*/ 	.byte	0x08
	.zero		1


	//   ....[21]....
        /*01e4*/ 	.word	0x000003a0
        /*01e8*/ 	.word	0x000000ff
        /*01ec*/ 	.word	0x00000178
        /*01f0*/ 	.short	0x0100
        /*01f2*/ 	.byte	0x08
	.zero		1


	//   ....[22]....
        /*01f4*/ 	.word	0x000003b0
        /*01f8*/ 	.word	0x000000ff
        /*01fc*/ 	.word	0x00000058
        /*0200*/ 	.short	0x0100
        /*0202*/ 	.byte	0x08
	.zero		1


	//   ....[23]....
        /*0204*/ 	.word	0x000003c0
        /*0208*/ 	.word	0x000000ff
        /*020c*/ 	.word	0x00000180
        /*0210*/ 	.short	0x0100
        /*0212*/ 	.byte	0x08
	.zero		1


	//   ....[24]....
        /*0214*/ 	.word	0x000003d0
        /*0218*/ 	.word	0x000000ff
        /*021c*/ 	.word	0x00000060
        /*0220*/ 	.short	0x0100
        /*0222*/ 	.byte	0x08
	.zero		1


	//   ....[25]....
        /*0224*/ 	.word	0x000003e0
        /*0228*/ 	.word	0x000000ff
        /*022c*/ 	.word	0x00000188
        /*0230*/ 	.short	0x0100
        /*0232*/ 	.byte	0x08
	.zero		1


	//   ....[26]....
        /*0234*/ 	.word	0x000003f0
        /*0238*/ 	.word	0x000000ff
        /*023c*/ 	.word	0x00000068
        /*0240*/ 	.short	0x0100
        /*0242*/ 	.byte	0x08
	.zero		1


	//   ....[27]....
        /*0244*/ 	.word	0x00000400
        /*0248*/ 	.word	0x000000ff
        /*024c*/ 	.word	0x00000190
        /*0250*/ 	.short	0x0100
        /*0252*/ 	.byte	0x08
	.zero		1


	//   ....[28]....
        /*0254*/ 	.word	0x00000410
        /*0258*/ 	.word	0x000000ff
        /*025c*/ 	.word	0x00000070
        /*0260*/ 	.short	0x0100
        /*0262*/ 	.byte	0x08
	.zero		1


	//   ....[29]....
        /*0264*/ 	.word	0x00000420
        /*0268*/ 	.word	0x000000ff
        /*026c*/ 	.word	0x00000198
        /*0270*/ 	.short	0x0100
        /*0272*/ 	.byte	0x08
	.zero		1


	//   ....[30]....
        /*0274*/ 	.word	0x00000430
        /*0278*/ 	.word	0x000000ff
        /*027c*/ 	.word	0x00000078
        /*0280*/ 	.short	0x0100
        /*0282*/ 	.byte	0x08
	.zero		1


	//   ....[31]....
        /*0284*/ 	.word	0x00000440
        /*0288*/ 	.word	0x000000ff
        /*028c*/ 	.word	0x000001a0
        /*0290*/ 	.short	0x0100
        /*0292*/ 	.byte	0x08
	.zero		1


	//   ....[32]....
        /*0294*/ 	.word	0x00000450
        /*0298*/ 	.word	0x000000ff
        /*029c*/ 	.word	0x00000080
        /*02a0*/ 	.short	0x0100
        /*02a2*/ 	.byte	0x08
	.zero		1


	//   ....[33]....
        /*02a4*/ 	.word	0x00000460
        /*02a8*/ 	.word	0x000000ff
        /*02ac*/ 	.word	0x000001a8
        /*02b0*/ 	.short	0x0100
        /*02b2*/ 	.byte	0x08
	.zero		1


	//   ....[34]....
        /*02b4*/ 	.word	0x00000470
        /*02b8*/ 	.word	0x000000ff
        /*02bc*/ 	.word	0x00000088
        /*02c0*/ 	.short	0x0100
        /*02c2*/ 	.byte	0x08
	.zero		1


	//   ....[35]....
        /*02c4*/ 	.word	0x00000480
        /*02c8*/ 	.word	0x000000ff
        /*02cc*/ 	.word	0x000001b0
        /*02d0*/ 	.short	0x0100
        /*02d2*/ 	.byte	0x08
	.zero		1


	//   ....[36]....
        /*02d4*/ 	.word	0x00000490
        /*02d8*/ 	.word	0x000000ff
        /*02dc*/ 	.word	0x00000090
        /*02e0*/ 	.short	0x0100
        /*02e2*/ 	.byte	0x08
	.zero		1


	//   ....[37]....
        /*02e4*/ 	.word	0x000004a0
        /*02e8*/ 	.word	0x000000ff
        /*02ec*/ 	.word	0x000001b8
        /*02f0*/ 	.short	0x0100
        /*02f2*/ 	.byte	0x08
	.zero		1


	//   ....[38]....
        /*02f4*/ 	.word	0x000004b0
        /*02f8*/ 	.word	0x000000ff
        /*02fc*/ 	.word	0x00000098
        /*0300*/ 	.short	0x0100
        /*0302*/ 	.byte	0x08
	.zero		1


	//   ....[39]....
        /*0304*/ 	.word	0x000004c0
        /*0308*/ 	.word	0x000000ff
        /*030c*/ 	.word	0x000001c0
        /*0310*/ 	.short	0x0100
        /*0312*/ 	.byte	0x08
	.zero		1


	//   ....[40]....
        /*0314*/ 	.word	0x000004d0
        /*0318*/ 	.word	0x000000ff
        /*031c*/ 	.word	0x000000a0
        /*0320*/ 	.short	0x0100
        /*0322*/ 	.byte	0x08
	.zero		1


	//   ....[41]....
        /*0324*/ 	.word	0x000004e0
        /*0328*/ 	.word	0x000000ff
        /*032c*/ 	.word	0x000001c8
        /*0330*/ 	.short	0x0100
        /*0332*/ 	.byte	0x08
	.zero		1


	//   ....[42]....
        /*0334*/ 	.word	0x000004f0
        /*0338*/ 	.word	0x000000ff
        /*033c*/ 	.word	0x000000a8
        /*0340*/ 	.short	0x0100
        /*0342*/ 	.byte	0x08
	.zero		1


	//   ....[43]....
        /*0344*/ 	.word	0x00000500
        /*0348*/ 	.word	0x000000ff
        /*034c*/ 	.word	0x000001d0
        /*0350*/ 	.short	0x0100
        /*0352*/ 	.byte	0x08
	.zero		1


	//   ....[44]....
        /*0354*/ 	.word	0x00000510
        /*0358*/ 	.word	0x000000ff
        /*035c*/ 	.word	0x000000b0
        /*0360*/ 	.short	0x0100
        /*0362*/ 	.byte	0x08
	.zero		1


	//   ....[45]....
        /*0364*/ 	.word	0x00000520
        /*0368*/ 	.word	0x000000ff
        /*036c*/ 	.word	0x000001d8
        /*0370*/ 	.short	0x0100
        /*0372*/ 	.byte	0x08
	.zero		1


	//   ....[46]....
        /*0374*/ 	.word	0x00000530
        /*0378*/ 	.word	0x000000ff
        /*037c*/ 	.word	0x000000b8
        /*0380*/ 	.short	0x0100
        /*0382*/ 	.byte	0x08
	.zero		1


	//   ....[47]....
        /*0384*/ 	.word	0x00000540
        /*0388*/ 	.word	0x000000ff
        /*038c*/ 	.word	0x000001e0
        /*0390*/ 	.short	0x0100
        /*0392*/ 	.byte	0x08
	.zero		1


	//   ....[48]....
        /*0394*/ 	.word	0x00000550
        /*0398*/ 	.word	0x000000ff
        /*039c*/ 	.word	0x000000c0
        /*03a0*/ 	.short	0x0100
        /*03a2*/ 	.byte	0x08
	.zero		1


	//   ....[49]....
        /*03a4*/ 	.word	0x00000560
        /*03a8*/ 	.word	0x000000ff
        /*03ac*/ 	.word	0x000001e8
        /*03b0*/ 	.short	0x0100
        /*03b2*/ 	.byte	0x08
	.zero		1


	//   ....[50]....
        /*03b4*/ 	.word	0x00000570
        /*03b8*/ 	.word	0x000000ff
        /*03bc*/ 	.word	0x000000c8
        /*03c0*/ 	.short	0x0100
        /*03c2*/ 	.byte	0x08
	.zero		1


	//   ....[51]....
        /*03c4*/ 	.word	0x00000580
        /*03c8*/ 	.word	0x000000ff
        /*03cc*/ 	.word	0x000001f0
        /*03d0*/ 	.short	0x0100
        /*03d2*/ 	.byte	0x08
	.zero		1


	//   ....[52]....
        /*03d4*/ 	.word	0x00000590
        /*03d8*/ 	.word	0x000000ff
        /*03dc*/ 	.word	0x000000d0
        /*03e0*/ 	.short	0x0100
        /*03e2*/ 	.byte	0x08
	.zero		1


	//   ....[53]....
        /*03e4*/ 	.word	0x000005a0
        /*03e8*/ 	.word	0x000000ff
        /*03ec*/ 	.word	0x000001f8
        /*03f0*/ 	.short	0x0100
        /*03f2*/ 	.byte	0x08
	.zero		1


	//   ....[54]....
        /*03f4*/ 	.word	0x000005b0
        /*03f8*/ 	.word	0x000000ff
        /*03fc*/ 	.word	0x000000d8
        /*0400*/ 	.short	0x0100
        /*0402*/ 	.byte	0x08
	.zero		1


	//   ....[55]....
        /*0404*/ 	.word	0x000005c0
        /*0408*/ 	.word	0x000000ff
        /*040c*/ 	.word	0x00000200
        /*0410*/ 	.short	0x0100
        /*0412*/ 	.byte	0x08
	.zero		1


	//   ....[56]....
        /*0414*/ 	.word	0x000005d0
        /*0418*/ 	.word	0x000000ff
        /*041c*/ 	.word	0x000000e0
        /*0420*/ 	.short	0x0100
        /*0422*/ 	.byte	0x08
	.zero		1


	//   ....[57]....
        /*0424*/ 	.word	0x000005e0
        /*0428*/ 	.word	0x000000ff
        /*042c*/ 	.word	0x00000208
        /*0430*/ 	.short	0x0100
        /*0432*/ 	.byte	0x08
	.zero		1


	//   ....[58]....
        /*0434*/ 	.word	0x000005f0
        /*0438*/ 	.word	0x000000ff
        /*043c*/ 	.word	0x000000e8
        /*0440*/ 	.short	0x0100
        /*0442*/ 	.byte	0x08
	.zero		1


	//   ....[59]....
        /*0444*/ 	.word	0x00000600
        /*0448*/ 	.word	0x000000ff
        /*044c*/ 	.word	0x00000210
        /*0450*/ 	.short	0x0100
        /*0452*/ 	.byte	0x08
	.zero		1


	//   ....[60]....
        /*0454*/ 	.word	0x00000610
        /*0458*/ 	.word	0x000000ff
        /*045c*/ 	.word	0x000000f0
        /*0460*/ 	.short	0x0100
        /*0462*/ 	.byte	0x08
	.zero		1


	//   ....[61]....
        /*0464*/ 	.word	0x00000620
        /*0468*/ 	.word	0x000000ff
        /*046c*/ 	.word	0x00000218
        /*0470*/ 	.short	0x0100
        /*0472*/ 	.byte	0x08
	.zero		1


	//   ....[62]....
        /*0474*/ 	.word	0x00000630
        /*0478*/ 	.word	0x000000ff
        /*047c*/ 	.word	0x000000f8
        /*0480*/ 	.short	0x0100
        /*0482*/ 	.byte	0x08
	.zero		1


	//   ....[63]....
        /*0484*/ 	.word	0x00000640
        /*0488*/ 	.word	0x000000ff
        /*048c*/ 	.word	0x00000220
        /*0490*/ 	.short	0x0100
        /*0492*/ 	.byte	0x08
	.zero		1


	//   ....[64]....
        /*0494*/ 	.word	0x00000650
        /*0498*/ 	.word	0x000000ff
        /*049c*/ 	.word	0x00000100
        /*04a0*/ 	.short	0x0100
        /*04a2*/ 	.byte	0x08
	.zero		1


	//   ....[65]....
        /*04a4*/ 	.word	0x00000660
        /*04a8*/ 	.word	0x000000ff
        /*04ac*/ 	.word	0x00000228
        /*04b0*/ 	.short	0x0100
        /*04b2*/ 	.byte	0x08
	.zero		1


	//   ....[66]....
        /*04b4*/ 	.word	0x00000670
        /*04b8*/ 	.word	0x000000ff
        /*04bc*/ 	.word	0x00000108
        /*04c0*/ 	.short	0x0100
        /*04c2*/ 	.byte	0x08
	.zero		1


	//   ....[67]....
        /*04c4*/ 	.word	0x00000680
        /*04c8*/ 	.word	0x000000ff
        /*04cc*/ 	.word	0x00000230
        /*04d0*/ 	.short	0x0100
        /*04d2*/ 	.byte	0x08
	.zero		1


	//   ....[68]....
        /*04d4*/ 	.word	0x00000690
        /*04d8*/ 	.word	0x000000ff
        /*04dc*/ 	.word	0x00000110
        /*04e0*/ 	.short	0x0100
        /*04e2*/ 	.byte	0x08
	.zero		1


	//   ....[69]....
        /*04e4*/ 	.word	0x000006a0
        /*04e8*/ 	.word	0x000000ff
        /*04ec*/ 	.word	0x00000238
        /*04f0*/ 	.short	0x0100
        /*04f2*/ 	.byte	0x08
	.zero		1


	//   ....[70]....
        /*04f4*/ 	.word	0x000006b0
        /*04f8*/ 	.word	0x000000ff
        /*04fc*/ 	.word	0x00000118
        /*0500*/ 	.short	0x0100
        /*0502*/ 	.byte	0x08
	.zero		1


	//   ....[71]....
        /*0504*/ 	.word	0x000006c0
        /*0508*/ 	.word	0x000000ff
        /*050c*/ 	.word	0x00000240
        /*0510*/ 	.short	0x0100
        /*0512*/ 	.byte	0x08
	.zero		1


	//   ....[72]....
        /*0514*/ 	.word	0x000006d0
        /*0518*/ 	.word	0x000000ff
        /*051c*/ 	.word	0x00000120
        /*0520*/ 	.short	0x0100
        /*0522*/ 	.byte	0x08
	.zero		1


	//   ....[73]....
        /*0524*/ 	.word	0x000006e0
        /*0528*/ 	.word	0x000000ff
        /*052c*/ 	.word	0x00000248
        /*0530*/ 	.short	0x0100
        /*0532*/ 	.byte	0x08
	.zero		1


	//   ....[74]....
        /*0534*/ 	.word	0x00000c20
        /*0538*/ 	.word	0x000000ff
        /*053c*/ 	.word	0x00000280
        /*0540*/ 	.short	0x0100
        /*0542*/ 	.byte	0x08
	.zero		1


	//   ....[75]....
        /*0544*/ 	.word	0x00000cd0
        /*0548*/ 	.word	0x000000ff
        /*054c*/ 	.word	0x00000288
        /*0550*/ 	.short	0x0100
        /*0552*/ 	.byte	0x08
	.zero		1


	//   ....[76]....
        /*0554*/ 	.word	0x00000d40
        /*0558*/ 	.word	0x000000ff
        /*055c*/ 	.word	0x00000260
        /*0560*/ 	.short	0x0100
        /*0562*/ 	.byte	0x09
	.zero		1


	//   ....[77]....
        /*0564*/ 	.word	0x00000d50
        /*0568*/ 	.word	0x000000ff
        /*056c*/ 	.word	0x00000268
        /*0570*/ 	.short	0x0100
        /*0572*/ 	.byte	0x09
	.zero		1


	//   ....[78]....
        /*0574*/ 	.word	0x00000d60
        /*0578*/ 	.word	0x000000ff
        /*057c*/ 	.word	0x00000270
        /*0580*/ 	.short	0x0100
        /*0582*/ 	.byte	0x09
	.zero		1


	//   ....[79]....
        /*0584*/ 	.word	0x00000d70
        /*0588*/ 	.word	0x000000ff
        /*058c*/ 	.word	0x00000278
        /*0590*/ 	.short	0x0100
        /*0592*/ 	.byte	0x09
	.zero		1


	//   ....[80]....
        /*0594*/ 	.word	0x00001af0
        /*0598*/ 	.word	0x000000ff
        /*059c*/ 	.word	0xfffffff8
        /*05a0*/ 	.short	0x010a
        /*05a2*/ 	.byte	0x0b
	.zero		1


	//   ....[81]....
        /*05a4*/ 	.word	0x00001fd0
        /*05a8*/ 	.word	0x000000ff
        /*05ac*/ 	.word	0x00000000
        /*05b0*/ 	.short	0x010a
        /*05b2*/ 	.byte	0x06
	.zero		1


	//   ....[82]....
        /*05b4*/ 	.word	0x00002010
        /*05b8*/ 	.word	0x000000ff
        /*05bc*/ 	.word	0x00000000
        /*05c0*/ 	.short	0x010a
        /*05c2*/ 	.byte	0x06
	.zero		1


	//   ....[83]....
        /*05c4*/ 	.word	0x000028c0
        /*05c8*/ 	.word	0x000000ff
        /*05cc*/ 	.word	0x00000000
        /*05d0*/ 	.short	0x010a
        /*05d2*/ 	.byte	0x10
	.zero		1


	//   ....[84]....
        /*05d4*/ 	.word	0x00002900
        /*05d8*/ 	.word	0x000000ff
        /*05dc*/ 	.word	0x00000000
        /*05e0*/ 	.short	0x010a
        /*05e2*/ 	.byte	0x10
	.zero		1


	//   ....[85]....
        /*05e4*/ 	.word	0x00002f10
        /*05e8*/ 	.word	0x00000015
        /*05ec*/ 	.word	0x00000000
        /*05f0*/ 	.short	0x0101
        /*05f2*/ 	.byte	0x3f
	.zero		1


	//   ....[86]....
        /*05f4*/ 	.word	0x00003490
        /*05f8*/ 	.word	0x00000013
        /*05fc*/ 	.word	0x00000000
        /*0600*/ 	.short	0x0101
        /*0602*/ 	.byte	0x16
	.zero		1


	//   ....[87]....
        /*0604*/ 	.word	0x000035d0
        /*0608*/ 	.word	0x00000012
        /*060c*/ 	.word	0x00000000
        /*0610*/ 	.short	0x0101
        /*0612*/ 	.byte	0x3f
	.zero		1


	//   ....[88]....
        /*0614*/ 	.word	0x00003690
        /*0618*/ 	.word	0x000000ff
        /*061c*/ 	.word	0x00000008
        /*0620*/ 	.short	0x010a
        /*0622*/ 	.byte	0x0b
	.zero		1


	//   ....[89]....
        /*0624*/ 	.word	0x00007f50
        /*0628*/ 	.word	0x00000004
        /*062c*/ 	.word	0x00000000
        /*0630*/ 	.short	0x0101
        /*0632*/ 	.byte	0x16
	.zero		1


	//   ....[90]....
        /*0634*/ 	.word	0x000089a0
        /*0638*/ 	.word	0x00000013
        /*063c*/ 	.word	0x00000128
        /*0640*/ 	.short	0x010a
        /*0642*/ 	.byte	0x3f
	.zero		1


	//   ....[91]....
        /*0644*/ 	.word	0x00008dc0
        /*0648*/ 	.word	0x0000000a
        /*064c*/ 	.word	0x00000288
        /*0650*/ 	.short	0x0101
        /*0652*/ 	.byte	0x3f
	.zero		1


	//   ....[92]....
        /*0654*/ 	.word	0x000094d0
        /*0658*/ 	.word	0x00000005
        /*065c*/ 	.word	0x00000000
        /*0660*/ 	.short	0x010a
        /*0662*/ 	.byte	0x3f
	.zero		1


	//   ....[93]....
        /*0664*/ 	.word	0x00009550
        /*0668*/ 	.word	0x00000007
        /*066c*/ 	.word	0x00000000
        /*0670*/ 	.short	0x010a
        /*0672*/ 	.byte	0x3f
	.zero		1


	//   ....[94]....
        /*0674*/ 	.word	0x000095e0
        /*0678*/ 	.word	0x00000006
        /*067c*/ 	.word	0x00000000
        /*0680*/ 	.short	0x010a
        /*0682*/ 	.byte	0x3f
	.zero		1


	//   ....[95]....
        /*0684*/ 	.word	0x00009670
        /*0688*/ 	.word	0x00000009
        /*068c*/ 	.word	0x00000000
        /*0690*/ 	.short	0x010a
        /*0692*/ 	.byte	0x3f
	.zero		1


	//   ....[96]....
        /*0694*/ 	.word	0x00009700
        /*0698*/ 	.word	0x00000006
        /*069c*/ 	.word	0x00000000
        /*06a0*/ 	.short	0x010a
        /*06a2*/ 	.byte	0x3f
	.zero		1


	//   ....[97]....
        /*06a4*/ 	.word	0x00009790
        /*06a8*/ 	.word	0x00000009
        /*06ac*/ 	.word	0x00000000
        /*06b0*/ 	.short	0x010a
        /*06b2*/ 	.byte	0x3f
	.zero		1


	//   ....[98]....
        /*06b4*/ 	.word	0x00009820
        /*06b8*/ 	.word	0x00000006
        /*06bc*/ 	.word	0x00000000
        /*06c0*/ 	.short	0x010a
        /*06c2*/ 	.byte	0x3f
	.zero		1


	//   ....[99]....
        /*06c4*/ 	.word	0x000098b0
        /*06c8*/ 	.word	0x00000009
        /*06cc*/ 	.word	0x00000000
        /*06d0*/ 	.short	0x010a
        /*06d2*/ 	.byte	0x3f
	.zero		1


	//   ....[100]....
        /*06d4*/ 	.word	0x00009940
        /*06d8*/ 	.word	0x00000006
        /*06dc*/ 	.word	0x00000000
        /*06e0*/ 	.short	0x010a
        /*06e2*/ 	.byte	0x3f
	.zero		1


	//   ....[101]....
        /*06e4*/ 	.word	0x000099d0
        /*06e8*/ 	.word	0x00000009
        /*06ec*/ 	.word	0x00000000
        /*06f0*/ 	.short	0x010a
        /*06f2*/ 	.byte	0x3f
	.zero		1


	//   ....[102]....
        /*06f4*/ 	.word	0x00009a60
        /*06f8*/ 	.word	0x00000006
        /*06fc*/ 	.word	0x00000000
        /*0700*/ 	.short	0x010a
        /*0702*/ 	.byte	0x3f
	.zero		1


	//   ....[103]....
        /*0704*/ 	.word	0x00009af0
        /*0708*/ 	.word	0x00000009
        /*070c*/ 	.word	0x00000000
        /*0710*/ 	.short	0x010a
        /*0712*/ 	.byte	0x3f
	.zero		1


	//   ....[104]....
        /*0714*/ 	.word	0x00009b80
        /*0718*/ 	.word	0x00000006
        /*071c*/ 	.word	0x00000000
        /*0720*/ 	.short	0x010a
        /*0722*/ 	.byte	0x3f
	.zero		1


	//   ....[105]....
        /*0724*/ 	.word	0x00009c10
        /*0728*/ 	.word	0x00000009
        /*072c*/ 	.word	0x00000000
        /*0730*/ 	.short	0x010a
        /*0732*/ 	.byte	0x3f
	.zero		1


	//   ....[106]....
        /*0734*/ 	.word	0x00009ca0
        /*0738*/ 	.word	0x00000006
        /*073c*/ 	.word	0x00000000
        /*0740*/ 	.short	0x010a
        /*0742*/ 	.byte	0x3f
	.zero		1


	//   ....[107]....
        /*0744*/ 	.word	0x00009d30
        /*0748*/ 	.word	0x00000009
        /*074c*/ 	.word	0x00000000
        /*0750*/ 	.short	0x010a
        /*0752*/ 	.byte	0x3f
	.zero		1


	//   ....[108]....
        /*0754*/ 	.word	0x00009dc0
        /*0758*/ 	.word	0x00000006
        /*075c*/ 	.word	0x00000000
        /*0760*/ 	.short	0x010a
        /*0762*/ 	.byte	0x3f
	.zero		1


	//   ....[109]....
        /*0764*/ 	.word	0x00009e50
        /*0768*/ 	.word	0x00000009
        /*076c*/ 	.word	0x00000000
        /*0770*/ 	.short	0x010a
        /*0772*/ 	.byte	0x3f
	.zero		1


	//   ....[110]....
        /*0774*/ 	.word	0x00009ee0
        /*0778*/ 	.word	0x00000006
        /*077c*/ 	.word	0x00000000
        /*0780*/ 	.short	0x010a
        /*0782*/ 	.byte	0x3f
	.zero		1


	//   ....[111]....
        /*0784*/ 	.word	0x00009f70
        /*0788*/ 	.word	0x00000009
        /*078c*/ 	.word	0x00000000
        /*0790*/ 	.short	0x010a
        /*0792*/ 	.byte	0x3f
	.zero		1


	//   ....[112]....
        /*0794*/ 	.word	0x0000a000
        /*0798*/ 	.word	0x00000006
        /*079c*/ 	.word	0x00000000
        /*07a0*/ 	.short	0x010a
        /*07a2*/ 	.byte	0x3f
	.zero		1


	//   ....[113]....
        /*07a4*/ 	.word	0x0000a090
        /*07a8*/ 	.word	0x00000009
        /*07ac*/ 	.word	0x00000000
        /*07b0*/ 	.short	0x010a
        /*07b2*/ 	.byte	0x3f
	.zero		1


	//   ....[114]....
        /*07b4*/ 	.word	0x0000a120
        /*07b8*/ 	.word	0x00000006
        /*07bc*/ 	.word	0x00000000
        /*07c0*/ 	.short	0x010a
        /*07c2*/ 	.byte	0x3f
	.zero		1


	//   ....[115]....
        /*07c4*/ 	.word	0x0000a1b0
        /*07c8*/ 	.word	0x00000009
        /*07cc*/ 	.word	0x00000000
        /*07d0*/ 	.short	0x010a
        /*07d2*/ 	.byte	0x3f
	.zero		1


	//   ....[116]....
        /*07d4*/ 	.word	0x0000a240
        /*07d8*/ 	.word	0x00000006
        /*07dc*/ 	.word	0x00000000
        /*07e0*/ 	.short	0x010a
        /*07e2*/ 	.byte	0x3f
	.zero		1


	//   ....[117]....
        /*07e4*/ 	.word	0x0000a2d0
        /*07e8*/ 	.word	0x00000009
        /*07ec*/ 	.word	0x00000000
        /*07f0*/ 	.short	0x010a
        /*07f2*/ 	.byte	0x3f
	.zero		1


	//   ....[118]....
        /*07f4*/ 	.word	0x0000a360
        /*07f8*/ 	.word	0x00000006
        /*07fc*/ 	.word	0x00000000
        /*0800*/ 	.short	0x010a
        /*0802*/ 	.byte	0x3f
	.zero		1


	//   ....[119]....
        /*0804*/ 	.word	0x0000a3f0
        /*0808*/ 	.word	0x00000009
        /*080c*/ 	.word	0x00000000
        /*0810*/ 	.short	0x010a
        /*0812*/ 	.byte	0x3f
	.zero		1


	//   ....[120]....
        /*0814*/ 	.word	0x0000a480
        /*0818*/ 	.word	0x00000006
        /*081c*/ 	.word	0x00000000
        /*0820*/ 	.short	0x010a
        /*0822*/ 	.byte	0x3f
	.zero		1


	//   ....[121]....
        /*0824*/ 	.word	0x0000a510
        /*0828*/ 	.word	0x00000009
        /*082c*/ 	.word	0x00000000
        /*0830*/ 	.short	0x010a
        /*0832*/ 	.byte	0x3f
	.zero		1


	//   ....[122]....
        /*0834*/ 	.word	0x0000a5a0
        /*0838*/ 	.word	0x00000006
        /*083c*/ 	.word	0x00000000
        /*0840*/ 	.short	0x010a
        /*0842*/ 	.byte	0x3f
	.zero		1


	//   ....[123]....
        /*0844*/ 	.word	0x0000a630
        /*0848*/ 	.word	0x00000009
        /*084c*/ 	.word	0x00000000
        /*0850*/ 	.short	0x010a
        /*0852*/ 	.byte	0x3f
	.zero		1


	//   ....[124]....
        /*0854*/ 	.word	0x0000a6c0
        /*0858*/ 	.word	0x00000006
        /*085c*/ 	.word	0x00000000
        /*0860*/ 	.short	0x010a
        /*0862*/ 	.byte	0x3f
	.zero		1


	//   ....[125]....
        /*0864*/ 	.word	0x0000a750
        /*0868*/ 	.word	0x00000009
        /*086c*/ 	.word	0x00000000
        /*0870*/ 	.short	0x010a
        /*0872*/ 	.byte	0x3f
	.zero		1


	//   ....[126]....
        /*0874*/ 	.word	0x0000a7e0
        /*0878*/ 	.word	0x00000008
        /*087c*/ 	.word	0x00000000
        /*0880*/ 	.short	0x010a
        /*0882*/ 	.byte	0x3f
	.zero		1


	//   ....[127]....
        /*0884*/ 	.word	0x0000a870
        /*0888*/ 	.word	0x0000000b
        /*088c*/ 	.word	0x00000000
        /*0890*/ 	.short	0x010a
        /*0892*/ 	.byte	0x3f
	.zero		1


	//   ....[128]....
        /*0894*/ 	.word	0x0000a900
        /*0898*/ 	.word	0x00000003
        /*089c*/ 	.word	0x00000000
        /*08a0*/ 	.short	0x010a
        /*08a2*/ 	.byte	0x3f
	.zero		1


	//   ....[129]....
        /*08a4*/ 	.word	0x0000a970
        /*08a8*/ 	.word	0x00000013
        /*08ac*/ 	.word	0xfffffff8
        /*08b0*/ 	.short	0x010a
        /*08b2*/ 	.byte	0x3f
	.zero		1


	//   ....[130]....
        /*08b4*/ 	.word	0x0000a9d0
        /*08b8*/ 	.word	0x00000013
        /*08bc*/ 	.word	0x00000000
        /*08c0*/ 	.short	0x010a
        /*08c2*/ 	.byte	0x3f
	.zero		1


	//   ....[131]....
        /*08c4*/ 	.word	0x0000aa30
        /*08c8*/ 	.word	0x00000015
        /*08cc*/ 	.word	0x00000000
        /*08d0*/ 	.short	0x010a
        /*08d2*/ 	.byte	0x3f
	.zero		1


	//   ....[132]....
        /*08d4*/ 	.word	0x0000aa90
        /*08d8*/ 	.word	0x00000013
        /*08dc*/ 	.word	0x00000008
        /*08e0*/ 	.short	0x010a
        /*08e2*/ 	.byte	0x3f
	.zero		1


	//   ....[133]....
        /*08e4*/ 	.word	0x0000ab60
        /*08e8*/ 	.word	0x00000013
        /*08ec*/ 	.word	0x00000128
        /*08f0*/ 	.short	0x010a
        /*08f2*/ 	.byte	0x3f
	.zero		1


	//   ....[134]....
        /*08f4*/ 	.word	0x0000ac40
        /*08f8*/ 	.word	0x00000005
        /*08fc*/ 	.word	0x00000000
        /*0900*/ 	.short	0x010a
        /*0902*/ 	.byte	0x3f
	.zero		1


	//   ....[135]....
        /*0904*/ 	.word	0x0000ac90
        /*0908*/ 	.word	0x00000007
        /*090c*/ 	.word	0x00000000
        /*0910*/ 	.short	0x010a
        /*0912*/ 	.byte	0x3f
	.zero		1


	//   ....[136]....
        /*0914*/ 	.word	0x0000ace0
        /*0918*/ 	.word	0x00000006
        /*091c*/ 	.word	0x00000000
        /*0920*/ 	.short	0x010a
        /*0922*/ 	.byte	0x3f
	.zero		1


	//   ....[137]....
        /*0924*/ 	.word	0x0000ad30
        /*0928*/ 	.word	0x00000009
        /*092c*/ 	.word	0x00000000
        /*0930*/ 	.short	0x010a
        /*0932*/ 	.byte	0x3f
	.zero		1


	//   ....[138]....
        /*0934*/ 	.word	0x0000ad80
        /*0938*/ 	.word	0x00000006
        /*093c*/ 	.word	0x00000000
        /*0940*/ 	.short	0x010a
        /*0942*/ 	.byte	0x3f
	.zero		1


	//   ....[139]....
        /*0944*/ 	.word	0x0000add0
        /*0948*/ 	.word	0x00000009
        /*094c*/ 	.word	0x00000000
        /*0950*/ 	.short	0x010a
        /*0952*/ 	.byte	0x3f
	.zero		1


	//   ....[140]....
        /*0954*/ 	.word	0x0000ae20
        /*0958*/ 	.word	0x00000006
        /*095c*/ 	.word	0x00000000
        /*0960*/ 	.short	0x010a
        /*0962*/ 	.byte	0x3f
	.zero		1


	//   ....[141]....
        /*0964*/ 	.word	0x0000ae70
        /*0968*/ 	.word	0x00000009
        /*096c*/ 	.word	0x00000000
        /*0970*/ 	.short	0x010a
        /*0972*/ 	.byte	0x3f
	.zero		1


	//   ....[142]....
        /*0974*/ 	.word	0x0000aec0
        /*0978*/ 	.word	0x00000006
        /*097c*/ 	.word	0x00000000
        /*0980*/ 	.short	0x010a
        /*0982*/ 	.byte	0x3f
	.zero		1


	//   ....[143]....
        /*0984*/ 	.word	0x0000af10
        /*0988*/ 	.word	0x00000009
        /*098c*/ 	.word	0x00000000
        /*0990*/ 	.short	0x010a
        /*0992*/ 	.byte	0x3f
	.zero		1


	//   ....[144]....
        /*0994*/ 	.word	0x0000af60
        /*0998*/ 	.word	0x00000006
        /*099c*/ 	.word	0x00000000
        /*09a0*/ 	.short	0x010a
        /*09a2*/ 	.byte	0x3f
	.zero		1


	//   ....[145]....
        /*09a4*/ 	.word	0x0000afb0
        /*09a8*/ 	.word	0x00000009
        /*09ac*/ 	.word	0x00000000
        /*09b0*/ 	.short	0x010a
        /*09b2*/ 	.byte	0x3f
	.zero		1


	//   ....[146]....
        /*09b4*/ 	.word	0x0000b000
        /*09b8*/ 	.word	0x00000006
        /*09bc*/ 	.word	0x00000000
        /*09c0*/ 	.short	0x010a
        /*09c2*/ 	.byte	0x3f
	.zero		1


	//   ....[147]....
        /*09c4*/ 	.word	0x0000b050
        /*09c8*/ 	.word	0x00000009
        /*09cc*/ 	.word	0x00000000
        /*09d0*/ 	.short	0x010a
        /*09d2*/ 	.byte	0x3f
	.zero		1


	//   ....[148]....
        /*09d4*/ 	.word	0x0000b0a0
        /*09d8*/ 	.word	0x00000006
        /*09dc*/ 	.word	0x00000000
        /*09e0*/ 	.short	0x010a
        /*09e2*/ 	.byte	0x3f
	.zero		1


	//   ....[149]....
        /*09e4*/ 	.word	0x0000b0f0
        /*09e8*/ 	.word	0x00000009
        /*09ec*/ 	.word	0x00000000
        /*09f0*/ 	.short	0x010a
        /*09f2*/ 	.byte	0x3f
	.zero		1


	//   ....[150]....
        /*09f4*/ 	.word	0x0000b140
        /*09f8*/ 	.word	0x00000006
        /*09fc*/ 	.word	0x00000000
        /*0a00*/ 	.short	0x010a
        /*0a02*/ 	.byte	0x3f
	.zero		1


	//   ....[151]....
        /*0a04*/ 	.word	0x0000b190
        /*0a08*/ 	.word	0x00000009
        /*0a0c*/ 	.word	0x00000000
        /*0a10*/ 	.short	0x010a
        /*0a12*/ 	.byte	0x3f
	.zero		1


	//   ....[152]....
        /*0a14*/ 	.word	0x0000b1e0
        /*0a18*/ 	.word	0x00000006
        /*0a1c*/ 	.word	0x00000000
        /*0a20*/ 	.short	0x010a
        /*0a22*/ 	.byte	0x3f
	.zero		1


	//   ....[153]....
        /*0a24*/ 	.word	0x0000b230
        /*0a28*/ 	.word	0x00000009
        /*0a2c*/ 	.word	0x00000000
        /*0a30*/ 	.short	0x010a
        /*0a32*/ 	.byte	0x3f
	.zero		1


	//   ....[154]....
        /*0a34*/ 	.word	0x0000b280
        /*0a38*/ 	.word	0x00000006
        /*0a3c*/ 	.word	0x00000000
        /*0a40*/ 	.short	0x010a
        /*0a42*/ 	.byte	0x3f
	.zero		1


	//   ....[155]....
        /*0a44*/ 	.word	0x0000b2d0
        /*0a48*/ 	.word	0x00000009
        /*0a4c*/ 	.word	0x00000000
        /*0a50*/ 	.short	0x010a
        /*0a52*/ 	.byte	0x3f
	.zero		1


	//   ....[156]....
        /*0a54*/ 	.word	0x0000b320
        /*0a58*/ 	.word	0x00000006
        /*0a5c*/ 	.word	0x00000000
        /*0a60*/ 	.short	0x010a
        /*0a62*/ 	.byte	0x3f
	.zero		1


	//   ....[157]....
        /*0a64*/ 	.word	0x0000b370
        /*0a68*/ 	.word	0x00000009
        /*0a6c*/ 	.word	0x00000000
        /*0a70*/ 	.short	0x010a
        /*0a72*/ 	.byte	0x3f
	.zero		1


	//   ....[158]....
        /*0a74*/ 	.word	0x0000b3c0
        /*0a78*/ 	.word	0x00000006
        /*0a7c*/ 	.word	0x00000000
        /*0a80*/ 	.short	0x010a
        /*0a82*/ 	.byte	0x3f
	.zero		1


	//   ....[159]....
        /*0a84*/ 	.word	0x0000b410
        /*0a88*/ 	.word	0x00000009
        /*0a8c*/ 	.word	0x00000000
        /*0a90*/ 	.short	0x010a
        /*0a92*/ 	.byte	0x3f
	.zero		1


	//   ....[160]....
        /*0a94*/ 	.word	0x0000b460
        /*0a98*/ 	.word	0x00000006
        /*0a9c*/ 	.word	0x00000000
        /*0aa0*/ 	.short	0x010a
        /*0aa2*/ 	.byte	0x3f
	.zero		1


	//   ....[161]....
        /*0aa4*/ 	.word	0x0000b4b0
        /*0aa8*/ 	.word	0x00000009
        /*0aac*/ 	.word	0x00000000
        /*0ab0*/ 	.short	0x010a
        /*0ab2*/ 	.byte	0x3f
	.zero		1


	//   ....[162]....
        /*0ab4*/ 	.word	0x0000b500
        /*0ab8*/ 	.word	0x00000006
        /*0abc*/ 	.word	0x00000000
        /*0ac0*/ 	.short	0x010a
        /*0ac2*/ 	.byte	0x3f
	.zero		1


	//   ....[163]....
        /*0ac4*/ 	.word	0x0000b550
        /*0ac8*/ 	.word	0x00000009
        /*0acc*/ 	.word	0x00000000
        /*0ad0*/ 	.short	0x010a
        /*0ad2*/ 	.byte	0x3f
	.zero		1


	//   ....[164]....
        /*0ad4*/ 	.word	0x0000b5a0
        /*0ad8*/ 	.word	0x00000006
        /*0adc*/ 	.word	0x00000000
        /*0ae0*/ 	.short	0x010a
        /*0ae2*/ 	.byte	0x3f
	.zero		1


	//   ....[165]....
        /*0ae4*/ 	.word	0x0000b5f0
        /*0ae8*/ 	.word	0x00000009
        /*0aec*/ 	.word	0x00000000
        /*0af0*/ 	.short	0x010a
        /*0af2*/ 	.byte	0x3f
	.zero		1


	//   ....[166]....
        /*0af4*/ 	.word	0x0000b640
        /*0af8*/ 	.word	0x00000006
        /*0afc*/ 	.word	0x00000000
        /*0b00*/ 	.short	0x010a
        /*0b02*/ 	.byte	0x3f
	.zero		1


	//   ....[167]....
        /*0b04*/ 	.word	0x0000b690
        /*0b08*/ 	.word	0x00000009
        /*0b0c*/ 	.word	0x00000000
        /*0b10*/ 	.short	0x010a
        /*0b12*/ 	.byte	0x3f
	.zero		1


	//   ....[168]....
        /*0b14*/ 	.word	0x0000b6e0
        /*0b18*/ 	.word	0x00000008
        /*0b1c*/ 	.word	0x00000000
        /*0b20*/ 	.short	0x010a
        /*0b22*/ 	.byte	0x3f
	.zero		1


	//   ....[169]....
        /*0b24*/ 	.word	0x0000b730
        /*0b28*/ 	.word	0x0000000b
        /*0b2c*/ 	.word	0x00000000
        /*0b30*/ 	.short	0x010a
        /*0b32*/ 	.byte	0x3f
	.zero		1


	//----- nvinfo : EIATTR_NUM_MBARRIERS
	.align		4
.L_28:
        /*0b34*/ 	.byte	0x03, 0x38
        /*0b36*/ 	.short	0x0050


	//----- nvinfo : EIATTR_EXIT_INSTR_OFFSETS
	.align		4
        /*0b38*/ 	.byte	0x04, 0x1c
        /*0b3a*/ 	.short	(.L_30 - .L_29)


	//   ....[0]....
.L_29:
        /*0b3c*/ 	.word	0x00001830


	//   ....[1]....
        /*0b40*/ 	.word	0x00001890


	//   ....[2]....
        /*0b44*/ 	.word	0x00008560


	//   ....[3]....
        /*0b48*/ 	.word	0x00008590


	//   ....[4]....
        /*0b4c*/ 	.word	0x0000a950


	//----- nvinfo : EIATTR_MAX_THREADS
	.align		4
.L_30:
        /*0b50*/ 	.byte	0x04, 0x05
        /*0b52*/ 	.short	(.L_32 - .L_31)
.L_31:
        /*0b54*/ 	.word	0x00000180
        /*0b58*/ 	.word	0x00000001
        /*0b5c*/ 	.word	0x00000001


	//----- nvinfo : EIATTR_CRS_STACK_SIZE
	.align		4
.L_32:
        /*0b60*/ 	.byte	0x04, 0x1e
        /*0b62*/ 	.short	(.L_34 - .L_33)
.L_33:
        /*0b64*/ 	.word	0x00000000


	//----- nvinfo : EIATTR_CBANK_PARAM_SIZE
	.align		4
.L_34:
        /*0b68*/ 	.byte	0x03, 0x19
        /*0b6a*/ 	.short	0x0470


	//----- nvinfo : EIATTR_PARAM_CBANK
	.align		4
        /*0b6c*/ 	.byte	0x04, 0x0a
        /*0b6e*/ 	.short	(.L_36 - .L_35)
	.align		4
.L_35:
        /*0b70*/ 	.word	index@(.nv.constant0._ZN7cutlass13device_kernelINS_4gemm6kernel13GemmUniversalIN4cute5tupleIJiiiiEEENS1_10collective13CollectiveMmaINS1_37MainloopSm90TmaGmmaWarpSpecializedFP8ILi37ENS5_IJNS4_1CILi4EEENSA_ILi2EEENSA_ILi1EEEEEENS1_32KernelTmaWarpSpecializedPingpongEEENS5_IJNSA_ILi64EEENSA_ILi128EEENSA_ILi32EEEEEENS_12float_e4m3_tENS5_IJlSD_lEEESL_SM_NS4_8TiledMMAINS4_8MMA_AtomIJNS4_4SM904GMMA31MMA_64x128x32_F32E4M3E4M3_SS_TNILNSQ_7ScaleInE1ELSS_1EEEEEENS4_6LayoutINS5_IJSD_SD_SD_EEENS5_IJNSA_ILi0EEESX_SX_EEEEENS5_IJNS4_10UnderscoreES10_S10_EEEEENS4_23SM90_TMA_LOAD_MULTICASTENS4_14ComposedLayoutINS4_7SwizzleILi1ELi4ELi3EEENS4_18smem_ptr_flag_bitsILi8EEENSV_INS5_IJNSA_ILi8EEESJ_EEENS5_IJSJ_SD_EEEEEEEvNS4_8identityES13_S1D_vS1E_EENS_8epilogue10collective6detail29Sm90TmaWarpSpecializedAdapterINS1H_15DefaultEpilogueISL_SM_SM_NS1G_6thread17LinearCombinationISL_Li1EffLNS1L_9ScaleType4KindE0ELNS_15FloatRoundStyleE2ESL_EENS1_15EpilogueDefaultEEEEEvvEEEEvNT_6ParamsE)
        /*0b74*/ 	.short	0x0210
        /*0b76*/ 	.short	0x0470


	//----- nvinfo : EIATTR_SW_WAR
	.align		4
.L_36:
        /*0b78*/ 	.byte	0x04, 0x36
        /*0b7a*/ 	.short	(.L_38 - .L_37)
.L_37:
        /*0b7c*/ 	.word	0x00000008
.L_38:


//--------------------- .nv.callgraph             --------------------------
	.section	.nv.callgraph,"",@"SHT_CUDA_CALLGRAPH"
	.align	4
	.sectionentsize	8
	.align		4
        /*0000*/ 	.word	0x00000000
	.align		4
        /*0004*/ 	.word	0xffffffff
	.align		4
        /*0008*/ 	.word	0x00000000
	.align		4
        /*000c*/ 	.word	0xfffffffe
	.align		4
        /*0010*/ 	.word	0x00000000
	.align		4
        /*0014*/ 	.word	0xfffffffd
	.align		4
        /*0018*/ 	.word	0x00000000
	.align		4
        /*001c*/ 	.word	0xfffffffc


//--------------------- .nv.constant4             --------------------------
	.section	.nv.constant4,"a",@progbits
	.align	8
	.align		8
.nv.constant4:
        /*0000*/ 	.dword	_ZN40_INTERNAL_08f5b562_4_k_cu_f82e92c5_245024cuda3std3__45__cpo5beginE
	.align		8
        /*0008*/ 	.dword	_ZN40_INTERNAL_08f5b562_4_k_cu_f82e92c5_245024cuda3std3__45__cpo3endE
	.align		8
        /*0010*/ 	.dword	_ZN40_INTERNAL_08f5b562_4_k_cu_f82e92c5_245024cuda3std3__45__cpo6cbeginE
	.align		8
        /*0018*/ 	.dword	_ZN40_INTERNAL_08f5b562_4_k_cu_f82e92c5_245024cuda3std3__45__cpo4cendE
	.align		8
        /*0020*/ 	.dword	_ZN40_INTERNAL_08f5b562_4_k_cu_f82e92c5_245024cuda3std3__442_GLOBAL__N__08f5b562_4_k_cu_f82e92c5_245026ignoreE
	.align		8
        /*0028*/ 	.dword	_ZN40_INTERNAL_08f5b562_4_k_cu_f82e92c5_245024cuda3std3__419piecewise_constructE
	.align		8
        /*0030*/ 	.dword	_ZN40_INTERNAL_08f5b562_4_k_cu_f82e92c5_245024cuda3std3__48in_placeE
	.align		8
        /*0038*/ 	.dword	_ZN40_INTERNAL_08f5b562_4_k_cu_f82e92c5_245024cuda3std6ranges3__45__cpo4swapE
	.align		8
        /*0040*/ 	.dword	_ZN40_INTERNAL_08f5b562_4_k_cu_f82e92c5_245024cuda3std6ranges3__45__cpo9iter_moveE
	.align		8
        /*0048*/ 	.dword	_ZN40_INTERNAL_08f5b562_4_k_cu_f82e92c5_245024cute7productE
	.align		8
        /*0050*/ 	.dword	_ZN40_INTERNAL_08f5b562_4_k_cu_f82e92c5_245024cute1_E


//--------------------- .text._ZN7cutlass13device_kernelINS_4gemm6kernel13GemmUniversalIN4cute5tupleIJiiiiEEENS1_10collective13CollectiveMmaINS1_37MainloopSm90TmaGmmaWarpSpecializedFP8ILi37ENS5_IJNS4_1CILi4EEENSA_ILi2EEENSA_ILi1EEEEEENS1_32KernelTmaWarpSpecializedPingpongEEENS5_IJNSA_ILi64EEENSA_ILi128EEENSA_ILi32EEEEEENS_12float_e4m3_tENS5_IJlSD_lEEESL_SM_NS4_8TiledMMAINS4_8MMA_AtomIJNS4_4SM904GMMA31MMA_64x128x32_F32E4M3E4M3_SS_TNILNSQ_7ScaleInE1ELSS_1EEEEEENS4_6LayoutINS5_IJSD_SD_SD_EEENS5_IJNSA_ILi0EEESX_SX_EEEEENS5_IJNS4_10UnderscoreES10_S10_EEEEENS4_23SM90_TMA_LOAD_MULTICASTENS4_14ComposedLayoutINS4_7SwizzleILi1ELi4ELi3EEENS4_18smem_ptr_flag_bitsILi8EEENSV_INS5_IJNSA_ILi8EEESJ_EEENS5_IJSJ_SD_EEEEEEEvNS4_8identityES13_S1D_vS1E_EENS_8epilogue10collective6detail29Sm90TmaWarpSpecializedAdapterINS1H_15DefaultEpilogueISL_SM_SM_NS1G_6thread17LinearCombinationISL_Li1EffLNS1L_9ScaleType4KindE0ELNS_15FloatRoundStyleE2ESL_EENS1_15EpilogueDefaultEEEEEvvEEEEvNT_6ParamsE --------------------------
	.section	.text._ZN7cutlass13device_kernelINS_4gemm6kernel13GemmUniversalIN4cute5tupleIJiiiiEEENS1_10collective13CollectiveMmaINS1_37MainloopSm90TmaGmmaWarpSpecializedFP8ILi37ENS5_IJNS4_1CILi4EEENSA_ILi2EEENSA_ILi1EEEEEENS1_32KernelTmaWarpSpecializedPingpongEEENS5_IJNSA_ILi64EEENSA_ILi128EEENSA_ILi32EEEEEENS_12float_e4m3_tENS5_IJlSD_lEEESL_SM_NS4_8TiledMMAINS4_8MMA_AtomIJNS4_4SM904GMMA31MMA_64x128x32_F32E4M3E4M3_SS_TNILNSQ_7ScaleInE1ELSS_1EEEEEENS4_6LayoutINS5_IJSD_SD_SD_EEENS5_IJNSA_ILi0EEESX_SX_EEEEENS5_IJNS4_10UnderscoreES10_S10_EEEEENS4_23SM90_TMA_LOAD_MULTICASTENS4_14ComposedLayoutINS4_7SwizzleILi1ELi4ELi3EEENS4_18smem_ptr_flag_bitsILi8EEENSV_INS5_IJNSA_ILi8EEESJ_EEENS5_IJSJ_SD_EEEEEEEvNS4_8identityES13_S1D_vS1E_EENS_8epilogue10collective6detail29Sm90TmaWarpSpecializedAdapterINS1H_15DefaultEpilogueISL_SM_SM_NS1G_6thread17LinearCombinationISL_Li1EffLNS1L_9ScaleType4KindE0ELNS_15FloatRoundStyleE2ESL_EENS1_15EpilogueDefaultEEEEEvvEEEEvNT_6ParamsE,"ax",@progbits
	.align	128
.text._ZN7cutlass13device_kernelINS_4gemm6kernel13GemmUniversalIN4cute5tupleIJiiiiEEENS1_10collective13CollectiveMmaINS1_37MainloopSm90TmaGmmaWarpSpecializedFP8ILi37ENS5_IJNS4_1CILi4EEENSA_ILi2EEENSA_ILi1EEEEEENS1_32KernelTmaWarpSpecializedPingpongEEENS5_IJNSA_ILi64EEENSA_ILi128EEENSA_ILi32EEEEEENS_12float_e4m3_tENS5_IJlSD_lEEESL_SM_NS4_8TiledMMAINS4_8MMA_AtomIJNS4_4SM904GMMA31MMA_64x128x32_F32E4M3E4M3_SS_TNILNSQ_7ScaleInE1ELSS_1EEEEEENS4_6LayoutINS5_IJSD_SD_SD_EEENS5_IJNSA_ILi0EEESX_SX_EEEEENS5_IJNS4_10UnderscoreES10_S10_EEEEENS4_23SM90_TMA_LOAD_MULTICASTENS4_14ComposedLayoutINS4_7SwizzleILi1ELi4ELi3EEENS4_18smem_ptr_flag_bitsILi8EEENSV_INS5_IJNSA_ILi8EEESJ_EEENS5_IJSJ_SD_EEEEEEEvNS4_8identityES13_S1D_vS1E_EENS_8epilogue10collective6detail29Sm90TmaWarpSpecializedAdapterINS1H_15DefaultEpilogueISL_SM_SM_NS1G_6thread17LinearCombinationISL_Li1EffLNS1L_9ScaleType4KindE0ELNS_15FloatRoundStyleE2ESL_EENS1_15EpilogueDefaultEEEEEvvEEEEvNT_6ParamsE:
        .type           _ZN7cutlass13device_kernelINS_4gemm6kernel13GemmUniversalIN4cute5tupleIJiiiiEEENS1_10collective13CollectiveMmaINS1_37MainloopSm90TmaGmmaWarpSpecializedFP8ILi37ENS5_IJNS4_1CILi4EEENSA_ILi2EEENSA_ILi1EEEEEENS1_32KernelTmaWarpSpecializedPingpongEEENS5_IJNSA_ILi64EEENSA_ILi128EEENSA_ILi32EEEEEENS_12float_e4m3_tENS5_IJlSD_lEEESL_SM_NS4_8TiledMMAINS4_8MMA_AtomIJNS4_4SM904GMMA31MMA_64x128x32_F32E4M3E4M3_SS_TNILNSQ_7ScaleInE1ELSS_1EEEEEENS4_6LayoutINS5_IJSD_SD_SD_EEENS5_IJNSA_ILi0EEESX_SX_EEEEENS5_IJNS4_10UnderscoreES10_S10_EEEEENS4_23SM90_TMA_LOAD_MULTICASTENS4_14ComposedLayoutINS4_7SwizzleILi1ELi4ELi3EEENS4_18smem_ptr_flag_bitsILi8EEENSV_INS5_IJNSA_ILi8EEESJ_EEENS5_IJSJ_SD_EEEEEEEvNS4_8identityES13_S1D_vS1E_EENS_8epilogue10collective6detail29Sm90TmaWarpSpecializedAdapterINS1H_15DefaultEpilogueISL_SM_SM_NS1G_6thread17LinearCombinationISL_Li1EffLNS1L_9ScaleType4KindE0ELNS_15FloatRoundStyleE2ESL_EENS1_15EpilogueDefaultEEEEEvvEEEEvNT_6ParamsE,@function
        .size           _ZN7cutlass13device_kernelINS_4gemm6kernel13GemmUniversalIN4cute5tupleIJiiiiEEENS1_10collective13CollectiveMmaINS1_37MainloopSm90TmaGmmaWarpSpecializedFP8ILi37ENS5_IJNS4_1CILi4EEENSA_ILi2EEENSA_ILi1EEEEEENS1_32KernelTmaWarpSpecializedPingpongEEENS5_IJNSA_ILi64EEENSA_ILi128EEENSA_ILi32EEEEEENS_12float_e4m3_tENS5_IJlSD_lEEESL_SM_NS4_8TiledMMAINS4_8MMA_AtomIJNS4_4SM904GMMA31MMA_64x128x32_F32E4M3E4M3_SS_TNILNSQ_7ScaleInE1ELSS_1EEEEEENS4_6LayoutINS5_IJSD_SD_SD_EEENS5_IJNSA_ILi0EEESX_SX_EEEEENS5_IJNS4_10UnderscoreES10_S10_EEEEENS4_23SM90_TMA_LOAD_MULTICASTENS4_14ComposedLayoutINS4_7SwizzleILi1ELi4ELi3EEENS4_18smem_ptr_flag_bitsILi8EEENSV_INS5_IJNSA_ILi8EEESJ_EEENS5_IJSJ_SD_EEEEEEEvNS4_8identityES13_S1D_vS1E_EENS_8epilogue10collective6detail29Sm90TmaWarpSpecializedAdapterINS1H_15DefaultEpilogueISL_SM_SM_NS1G_6thread17LinearCombinationISL_Li1EffLNS1L_9ScaleType4KindE0ELNS_15FloatRoundStyleE2ESL_EENS1_15EpilogueDefaultEEEEEvvEEEEvNT_6ParamsE,(.L_x_277 - _ZN7cutlass13device_kernelINS_4gemm6kernel13GemmUniversalIN4cute5tupleIJiiiiEEENS1_10collective13CollectiveMmaINS1_37MainloopSm90TmaGmmaWarpSpecializedFP8ILi37ENS5_IJNS4_1CILi4EEENSA_ILi2EEENSA_ILi1EEEEEENS1_32KernelTmaWarpSpecializedPingpongEEENS5_IJNSA_ILi64EEENSA_ILi128EEENSA_ILi32EEEEEENS_12float_e4m3_tENS5_IJlSD_lEEESL_SM_NS4_8TiledMMAINS4_8MMA_AtomIJNS4_4SM904GMMA31MMA_64x128x32_F32E4M3E4M3_SS_TNILNSQ_7ScaleInE1ELSS_1EEEEEENS4_6LayoutINS5_IJSD_SD_SD_EEENS5_IJNSA_ILi0EEESX_SX_EEEEENS5_IJNS4_10UnderscoreES10_S10_EEEEENS4_23SM90_TMA_LOAD_MULTICASTENS4_14ComposedLayoutINS4_7SwizzleILi1ELi4ELi3EEENS4_18smem_ptr_flag_bitsILi8EEENSV_INS5_IJNSA_ILi8EEESJ_EEENS5_IJSJ_SD_EEEEEEEvNS4_8identityES13_S1D_vS1E_EENS_8epilogue10collective6detail29Sm90TmaWarpSpecializedAdapterINS1H_15DefaultEpilogueISL_SM_SM_NS1G_6thread17LinearCombinationISL_Li1EffLNS1L_9ScaleType4KindE0ELNS_15FloatRoundStyleE2ESL_EENS1_15EpilogueDefaultEEEEEvvEEEEvNT_6ParamsE)
        .other          _ZN7cutlass13device_kernelINS_4gemm6kernel13GemmUniversalIN4cute5tupleIJiiiiEEENS1_10collective13CollectiveMmaINS1_37MainloopSm90TmaGmmaWarpSpecializedFP8ILi37ENS5_IJNS4_1CILi4EEENSA_ILi2EEENSA_ILi1EEEEEENS1_32KernelTmaWarpSpecializedPingpongEEENS5_IJNSA_ILi64EEENSA_ILi128EEENSA_ILi32EEEEEENS_12float_e4m3_tENS5_IJlSD_lEEESL_SM_NS4_8TiledMMAINS4_8MMA_AtomIJNS4_4SM904GMMA31MMA_64x128x32_F32E4M3E4M3_SS_TNILNSQ_7ScaleInE1ELSS_1EEEEEENS4_6LayoutINS5_IJSD_SD_SD_EEENS5_IJNSA_ILi0EEESX_SX_EEEEENS5_IJNS4_10UnderscoreES10_S10_EEEEENS4_23SM90_TMA_LOAD_MULTICASTENS4_14ComposedLayoutINS4_7SwizzleILi1ELi4ELi3EEENS4_18smem_ptr_flag_bitsILi8EEENSV_INS5_IJNSA_ILi8EEESJ_EEENS5_IJSJ_SD_EEEEEEEvNS4_8identityES13_S1D_vS1E_EENS_8epilogue10collective6detail29Sm90TmaWarpSpecializedAdapterINS1H_15DefaultEpilogueISL_SM_SM_NS1G_6thread17LinearCombinationISL_Li1EffLNS1L_9ScaleType4KindE0ELNS_15FloatRoundStyleE2ESL_EENS1_15EpilogueDefaultEEEEEvvEEEEvNT_6ParamsE,@"STO_CUDA_ENTRY STV_DEFAULT"
_ZN7cutlass13device_kernelINS_4gemm6kernel13GemmUniversalIN4cute5tupleIJiiiiEEENS1_10collective13CollectiveMmaINS1_37MainloopSm90TmaGmmaWarpSpecializedFP8ILi37ENS5_IJNS4_1CILi4EEENSA_ILi2EEENSA_ILi1EEEEEENS1_32KernelTmaWarpSpecializedPingpongEEENS5_IJNSA_ILi64EEENSA_ILi128EEENSA_ILi32EEEEEENS_12float_e4m3_tENS5_IJlSD_lEEESL_SM_NS4_8TiledMMAINS4_8MMA_AtomIJNS4_4SM904GMMA31MMA_64x128x32_F32E4M3E4M3_SS_TNILNSQ_7ScaleInE1ELSS_1EEEEEENS4_6LayoutINS5_IJSD_SD_SD_EEENS5_IJNSA_ILi0EEESX_SX_EEEEENS5_IJNS4_10UnderscoreES10_S10_EEEEENS4_23SM90_TMA_LOAD_MULTICASTENS4_14ComposedLayoutINS4_7SwizzleILi1ELi4ELi3EEENS4_18smem_ptr_flag_bitsILi8EEENSV_INS5_IJNSA_ILi8EEESJ_EEENS5_IJSJ_SD_EEEEEEEvNS4_8identityES13_S1D_vS1E_EENS_8epilogue10collective6detail29Sm90TmaWarpSpecializedAdapterINS1H_15DefaultEpilogueISL_SM_SM_NS1G_6thread17LinearCombinationISL_Li1EffLNS1L_9ScaleType4KindE0ELNS_15FloatRoundStyleE2ESL_EENS1_15EpilogueDefaultEEEEEvvEEEEvNT_6ParamsE:
[----:B------:R-:W-:Y:S01]  /*0000*/  LDC R1, c[0x0][0x28] ;  /* 0x00000a00ff017b82 */ /* 0x000fe20000000800 */
[----:B------:R-:W0:Y:S01]  /*0010*/  S2R R11, SR_TID.X ;  /* 0x00000000000b7919 */ /* 0x000e220000002100 */
[----:B------:R-:W-:Y:S01]  /*0020*/  ELECT P0, URZ, PT ;  /* 0x00000000003f782f */ /* 0x000fe20003800000 */
[----:B------:R-:W-:Y:S01]  /*0030*/  BSSY B0, `(.L_x_0) ;  /* 0x000000f000007945 */ /* 0x000fe20003800000 */
[--C-:B0-----:R-:W-:Y:S02]  /*0040*/  SHF.R.U32.HI R0, RZ, 0x5, R11.reuse ;  /* 0x00000005ff007819 */ /* 0x101fe4000001160b */
[----:B------:R-:W-:-:S03]  /*0050*/  SHF.R.U32.HI R3, RZ, 0x7, R11 ;  /* 0x00000007ff037819 */ /* 0x000fc6000001160b */
[----:B------:R-:W0:Y:S04]  /*0060*/  SHFL.IDX PT, R2, R0, RZ, 0x1f ;  /* 0x00001fff00027589 */ /* 0x000e2800000e0000 */
[----:B------:R1:W2:Y:S01]  /*0070*/  SHFL.IDX PT, R5, R3, RZ, 0x1f ;  /* 0x00001fff03057589 */ /* 0x0002a200000e0000 */
[----:B0-----:R-:W-:-:S13]  /*0080*/  ISETP.NE.OR P0, PT, R2, RZ, !P0 ;  /* 0x000000ff0200720c */ /* 0x001fda0004705670 */
[----:B-12---:R-:W-:Y:S05]  /*0090*/  @P0 BRA `(.L_x_1) ;  /* 0x0000000000200947 */ /* 0x006fea0003800000 */
[----:B------:R-:W-:Y:S02]  /*00a0*/  ULDC.64 UR4, c[0x0][0x198] ;  /* 0x0000660000047ab9 */ /* 0x000fe40000000a00 */
[----:B------:R-:W-:Y:S02]  /*00b0*/  UIADD3 UR6, UP0, UR4, 0xf0, URZ ;  /* 0x000000f004067890 */ /* 0x000fe4000ff1e03f */
[----:B------:R-:W-:Y:S02]  /*00c0*/  UIADD3 UR4, UP1, UR4, 0x1f0, URZ ;  /* 0x000001f004047890 */ /* 0x000fe4000ff3e03f */
[----:B------:R-:W-:Y:S02]  /*00d0*/  UIADD3.X UR7, URZ, UR5, URZ, UP0, !UPT ;  /* 0x000000053f077290 */ /* 0x000fe400087fe43f */
[----:B------:R-:W-:-:S07]  /*00e0*/  UIADD3.X UR5, URZ, UR5, URZ, UP1, !UPT ;  /* 0x000000053f057290 */ /* 0x000fce0008ffe43f */
[----:B------:R0:W-:Y:S02]  /*00f0*/  UTMACCTL.PF [UR6] ;  /* 0x00000000060079b9 */ /* 0x0001e40008040000 */
[----:B------:R0:W-:Y:S02]  /*0100*/  UTMACCTL.PF [UR4] ;  /* 0x00000000040079b9 */ /* 0x0001e40008040000 */
[----:B0-----:R-:W-:Y:S01]  /*0110*/  NOP ;  /* 0x0000000000007918 */ /* 0x001fe20000000000 */
.L_x_1:
[----:B------:R-:W-:Y:S05]  /*0120*/  BSYNC B0 ;  /* 0x0000000000007941 */ /* 0x000fea0003800000 */
.L_x_0:
[----:B------:R-:W0:Y:S02]  /*0130*/  SHFL.IDX PT, R6, R0, RZ, 0x1f ;  /* 0x00001fff00067589 */ /* 0x000e2400000e0000 */
[----:B0-----:R-:W-:-:S13]  /*0140*/  ISETP.NE.AND P0, PT, R6, RZ, PT ;  /* 0x000000ff0600720c */ /* 0x001fda0003f05270 */
[----:B------:R-:W-:Y:S05]  /*0150*/  @P0 BRA `(.L_x_2) ;  /* 0x00000004006c0947 */ /* 0x000fea0003800000 */
[----:B------:R-:W-:Y:S01]  /*0160*/  ELECT P0, URZ, PT ;  /* 0x00000000003f782f */ /* 0x000fe20003800000 */
[----:B------:R-:W-:-:S12]  /*0170*/  BSSY B0, `(.L_x_2) ;  /* 0x0000059000007945 */ /* 0x000fd80003800000 */
[----:B------:R-:W-:Y:S05]  /*0180*/  @!P0 BRA `(.L_x_3) ;  /* 0x00000004005c8947 */ /* 0x000fea0003800000 */
[----:B------:R-:W0:Y:S01]  /*0190*/  S2UR UR8, SR_CgaCtaId ;  /* 0x00000000000879c3 */ /* 0x000e220000008800 */
[----:B------:R-:W-:Y:S01]  /*01a0*/  UMOV UR4, 0x400 ;  /* 0x0000040000047882 */ /* 0x000fe20000000000 */
[----:B------:R-:W-:Y:S01]  /*01b0*/  UMOV UR5, 0x1 ;  /* 0x0000000100057882 */ /* 0x000fe20000000000 */
[----:B------:R-:W-:Y:S02]  /*01c0*/  UMOV UR6, 0x5 ;  /* 0x0000000500067882 */ /* 0x000fe40000000000 */
[----:B------:R-:W-:-:S04]  /*01d0*/  UIADD3 UR6, -UR6, 0x100000, URZ ;  /* 0x0010000006067890 */ /* 0x000fc8000fffe13f */
[----:B------:R-:W-:Y:S02]  /*01e0*/  USHF.L.U32 UR7, UR6, 0xb, URZ ;  /* 0x0000000b06077899 */ /* 0x000fe4000800063f */
[----:B------:R-:W-:Y:S02]  /*01f0*/  USHF.L.U32 UR6, UR6, 0x1, URZ ;  /* 0x0000000106067899 */ /* 0x000fe4000800063f */
[----:B0-----:R-:W-:Y:S02]  /*0200*/  ULEA UR8, UR8, UR4, 0x18 ;  /* 0x0000000408087291 */ /* 0x001fe4000f8ec03f */
[----:B------:R-:W-:-:S04]  /*0210*/  UIADD3 UR4, -UR5, 0x100000, URZ ;  /* 0x0010000005047890 */ /* 0x000fc8000fffe13f */
[----:B------:R-:W-:Y:S02]  /*0220*/  USHF.L.U32 UR5, UR4, 0xb, URZ ;  /* 0x0000000b04057899 */ /* 0x000fe4000800063f */
[----:B------:R-:W-:Y:S01]  /*0230*/  USHF.L.U32 UR4, UR4, 0x1, URZ ;  /* 0x0000000104047899 */ /* 0x000fe2000800063f */
[----:B------:R-:W0:Y:S11]  /*0240*/  FENCE.VIEW.ASYNC.S ;  /* 0x00000000000073c6 */ /* 0x000e360000000000 */
[----:B0-----:R0:W1:Y:S01]  /*0250*/  SYNCS.EXCH.64 URZ, [UR8], UR4 ;  /* 0x00000004083f75b2 */ /* 0x0010620008000100 */
[----:B------:R0:W2:Y:S01]  /*0260*/  SYNCS.EXCH.64 URZ, [UR8+0x128], UR6 ;  /* 0x00012806083f75b2 */ /* 0x0000a20008000100 */
[----:B------:R0:W3:Y:S01]  /*0270*/  SYNCS.EXCH.64 URZ, [UR8+0x8], UR4 ;  /* 0x00000804083f75b2 */ /* 0x0000e20008000100 */
[----:B------:R0:W4:Y:S01]  /*0280*/  SYNCS.EXCH.64 URZ, [UR8+0x130], UR6 ;  /* 0x00013006083f75b2 */ /* 0x0001220008000100 */
[----:B------:R0:W0:Y:S01]  /*0290*/  SYNCS.EXCH.64 URZ, [UR8+0x10], UR4 ;  /* 0x00001004083f75b2 */ /* 0x0000220008000100 */
        /* <DEDUP_REMOVED lines=69> */
[----:B-1234-:R-:W-:Y:S01]  /*06f0*/  NOP ;  /* 0x0000000000007918 */ /* 0x01efe20000000000 */
.L_x_3:
[----:B0-----:R-:W-:Y:S05]  /*0700*/  BSYNC B0 ;  /* 0x0000000000007941 */ /* 0x001fea0003800000 */
.L_x_2:
[----:B------:R-:W-:Y:S01]  /*0710*/  SHF.R.S32.HI R4, RZ, 0x1f, R11 ;  /* 0x0000001fff047819 */ /* 0x000fe2000001140b */
[----:B------:R-:W0:Y:S01]  /*0720*/  SHFL.IDX PT, R7, R0, RZ, 0x1f ;  /* 0x00001fff00077589 */ /* 0x000e2200000e0000 */
[----:B------:R-:W1:Y:S01]  /*0730*/  S2UR UR13, SR_CTAID.X ;  /* 0x00000000000d79c3 */ /* 0x000e620000002500 */
[----:B------:R-:W-:Y:S02]  /*0740*/  ELECT P0, URZ, PT ;  /* 0x00000000003f782f */ /* 0x000fe40003800000 */
[----:B------:R-:W-:Y:S01]  /*0750*/  LEA.HI R4, R4, R11, RZ, 0x7 ;  /* 0x0000000b04047211 */ /* 0x000fe200078f38ff */
[----:B------:R-:W2:Y:S01]  /*0760*/  SHFL.IDX PT, R8, R0, RZ, 0x1f ;  /* 0x00001fff00087589 */ /* 0x000ea200000e0000 */
[----:B------:R-:W-:Y:S01]  /*0770*/  SHF.R.S32.HI R9, RZ, 0x1f, R6 ;  /* 0x0000001fff097819 */ /* 0x000fe20000011406 */
[----:B------:R-:W-:Y:S01]  /*0780*/  ULDC UR4, c[0x0][0x150] ;  /* 0x0000540000047ab9 */ /* 0x000fe20000000800 */
[----:B------:R-:W-:Y:S01]  /*0790*/  LOP3.LUT R4, R4, 0xffffff80, RZ, 0xc0, !PT ;  /* 0xffffff8004047812 */ /* 0x000fe200078ec0ff */
[----:B------:R-:W3:Y:S01]  /*07a0*/  S2R R16, SR_CTAID.Y ;  /* 0x0000000000107919 */ /* 0x000ee20000002600 */
[----:B------:R-:W-:Y:S01]  /*07b0*/  LEA.HI R9, R9, R6, RZ, 0x2 ;  /* 0x0000000609097211 */ /* 0x000fe200078f10ff */
[----:B------:R-:W4:Y:S01]  /*07c0*/  LDC R12, c[0x0][0x144] ;  /* 0x00005100ff0c7b82 */ /* 0x000f220000000800 */
[----:B------:R-:W-:Y:S01]  /*07d0*/  ELECT P1, URZ, PT ;  /* 0x00000000003f782f */ /* 0x000fe20003820000 */
[----:B------:R-:W-:Y:S01]  /*07e0*/  IMAD.IADD R10, R11, 0x1, -R4 ;  /* 0x000000010b0a7824 */ /* 0x000fe200078e0a04 */
[----:B------:R5:W4:Y:S01]  /*07f0*/  SHFL.IDX PT, R14, R3, RZ, 0x1f ;  /* 0x00001fff030e7589 */ /* 0x000b2200000e0000 */
[----:B------:R-:W-:Y:S01]  /*0800*/  LOP3.LUT R9, R9, 0x3ffffffc, RZ, 0xc0, !PT ;  /* 0x3ffffffc09097812 */ /* 0x000fe200078ec0ff */
[----:B------:R-:W-:Y:S01]  /*0810*/  ULDC UR5, c[0x0][0x154] ;  /* 0x0000550000057ab9 */ /* 0x000fe20000000800 */
[----:B------:R-:W-:Y:S01]  /*0820*/  UMOV UR12, 0x80 ;  /* 0x00000080000c7882 */ /* 0x000fe20000000000 */
[----:B------:R-:W-:Y:S01]  /*0830*/  SHF.R.S32.HI R19, RZ, 0x1f, R10 ;  /* 0x0000001fff137819 */ /* 0x000fe2000001140a */
[----:B------:R-:W3:Y:S01]  /*0840*/  LDC R13, c[0x0][0x140] ;  /* 0x00005000ff0d7b82 */ /* 0x000ee20000000800 */
[----:B------:R-:W-:Y:S01]  /*0850*/  IMAD.IADD R9, R6, 0x1, -R9 ;  /* 0x0000000106097824 */ /* 0x000fe200078e0a09 */
[----:B------:R-:W-:Y:S01]  /*0860*/  NOP ;  /* 0x0000000000007918 */ /* 0x000fe20000000000 */
[----:B------:R-:W-:Y:S01]  /*0870*/  LEA.HI R4, R19, R10, RZ, 0x3 ;  /* 0x0000000a13047211 */ /* 0x000fe200078f18ff */
[----:B------:R-:W-:Y:S01]  /*0880*/  NOP ;  /* 0x0000000000007918 */ /* 0x000fe20000000000 */
[----:B-----5:R-:W-:Y:S01]  /*0890*/  SHF.R.S32.HI R3, RZ, 0x1f, R2 ;  /* 0x0000001fff037819 */ /* 0x020fe20000011402 */
[----:B------:R-:W-:Y:S01]  /*08a0*/  VIADD R40, R5, 0xffffffff ;  /* 0xffffffff05287836 */ /* 0x000fe20000000000 */
[----:B0-----:R-:W-:Y:S01]  /*08b0*/  ISETP.NE.OR P0, PT, R7, RZ, !P0 ;  /* 0x000000ff0700720c */ /* 0x001fe20004705670 */
[----:B------:R-:W0:Y:S01]  /*08c0*/  LDC R25, c[0x0][0x148] ;  /* 0x00005200ff197b82 */ /* 0x000e220000000800 */
[----:B------:R-:W-:-:S02]  /*08d0*/  SHF.R.S32.HI R7, RZ, 0x3, R4 ;  /* 0x00000003ff077819 */ /* 0x000fc40000011404 */
[----:B-1----:R-:W-:Y:S02]  /*08e0*/  I2FP.F32.U32 R0, UR13 ;  /* 0x0000000d00007c45 */ /* 0x002fe40008201000 */
[----:B------:R-:W-:Y:S02]  /*08f0*/  SHF.R.S32.HI R4, RZ, 0x1f, R4 ;  /* 0x0000001fff047819 */ /* 0x000fe40000011404 */
[----:B------:R-:W-:Y:S01]  /*0900*/  LEA.HI R3, R3, R2, RZ, 0x2 ;  /* 0x0000000203037211 */ /* 0x000fe200078f10ff */
[----:B------:R-:W-:Y:S01]  /*0910*/  FMUL R0, R0, UR4 ;  /* 0x0000000400007c20 */ /* 0x000fe20008400000 */
[----:B------:R-:W-:Y:S01]  /*0920*/  LEA.HI R4, R4, R7, RZ, 0x2 ;  /* 0x0000000704047211 */ /* 0x000fe200078f10ff */
[----:B------:R-:W-:Y:S01]  /*0930*/  UMOV UR4, 0x20 ;  /* 0x0000002000047882 */ /* 0x000fe20000000000 */
[----:B--2---:R-:W-:Y:S01]  /*0940*/  ISETP.NE.OR P1, PT, R8, RZ, !P1 ;  /* 0x000000ff0800720c */ /* 0x004fe20004f25670 */
[----:B------:R-:W-:Y:S01]  /*0950*/  VOTEU.ALL UP2, P0 ;  /* 0x00000000003f7886 */ /* 0x000fe20000040000 */
[----:B------:R-:W-:Y:S01]  /*0960*/  LOP3.LUT R4, R4, 0xfffffffc, RZ, 0xc0, !PT ;  /* 0xfffffffc04047812 */ /* 0x000fe200078ec0ff */
[----:B------:R-:W1:Y:S01]  /*0970*/  F2I.U32.TRUNC.NTZ R0, R0 ;  /* 0x0000000000007305 */ /* 0x000e62000020f000 */
[----:B------:R-:W-:Y:S01]  /*0980*/  LOP3.LUT R3, R3, 0xfffffffc, RZ, 0xc0, !PT ;  /* 0xfffffffc03037812 */ /* 0x000fe200078ec0ff */
[----:B------:R-:W-:Y:S01]  /*0990*/  VOTEU.ALL UP0, P0 ;  /* 0x00000000003f7886 */ /* 0x000fe20000000000 */
[----:B------:R-:W2:Y:S01]  /*09a0*/  @!UP2 S2UR UR7, SR_CgaCtaId ;  /* 0x000000000007a9c3 */ /* 0x000ea20000008800 */
[----:B------:R-:W-:Y:S01]  /*09b0*/  IMAD.IADD R4, R7, 0x1, -R4 ;  /* 0x0000000107047824 */ /* 0x000fe200078e0a04 */
[----:B------:R-:W-:Y:S01]  /*09c0*/  @!UP2 UMOV UR6, 0x400 ;  /* 0x000004000006a882 */ /* 0x000fe20000000000 */
[----:B------:R-:W-:Y:S01]  /*09d0*/  IMAD.IADD R18, R2, 0x1, -R3 ;  /* 0x0000000102127824 */ /* 0x000fe200078e0a03 */
[----:B---3--:R-:W-:Y:S01]  /*09e0*/  ISETP.EQ.U32.AND P3, PT, R13, 0x1, PT ;  /* 0x000000010d00780c */ /* 0x008fe20003f62070 */
[----:B------:R-:W-:Y:S01]  /*09f0*/  IMAD R4, R9, 0x4, R4 ;  /* 0x0000000409047824 */ /* 0x000fe200078e0204 */
[----:B------:R-:W-:Y:S01]  /*0a00*/  VOTEU.ALL UP1, P0 ;  /* 0x00000000003f7886 */ /* 0x000fe20000020000 */
[----:B------:R-:W-:Y:S01]  /*0a10*/  VOTEU.ALL UP3, P1 ;  /* 0x00000000003f7886 */ /* 0x000fe20000860000 */
[----:B------:R-:W-:Y:S01]  /*0a20*/  VOTEU.ALL UP4, P1 ;  /* 0x00000000003f7886 */ /* 0x000fe20000880000 */
[----:B------:R-:W-:Y:S01]  /*0a30*/  VOTEU.ALL UP5, P1 ;  /* 0x00000000003f7886 */ /* 0x000fe200008a0000 */
[----:B------:R-:W-:Y:S01]  /*0a40*/  SHF.R.S32.HI R3, RZ, 0x1f, R4 ;  /* 0x0000001fff037819 */ /* 0x000fe20000011404 */
[----:B------:R-:W-:Y:S01]  /*0a50*/  IMAD.MOV.U32 R13, RZ, RZ, 0x1 ;  /* 0x00000001ff0d7424 */ /* 0x000fe200078e00ff */
[----:B------:R-:W3:Y:S01]  /*0a60*/  @!UP3 S2UR UR10, SR_CgaCtaId ;  /* 0x00000000000ab9c3 */ /* 0x000ee20000008800 */
[----:B-1----:R-:W-:Y:S01]  /*0a70*/  IMAD.MOV R7, RZ, RZ, -R0 ;  /* 0x000000ffff077224 */ /* 0x002fe200078e0a00 */
[----:B------:R-:W-:Y:S01]  /*0a80*/  LEA.HI R3, R3, R4, RZ, 0x2 ;  /* 0x0000000403037211 */ /* 0x000fe200078f10ff */
[----:B------:R-:W-:Y:S01]  /*0a90*/  @!UP3 UMOV UR9, 0x400 ;  /* 0x000004000009b882 */ /* 0x000fe20000000000 */
[----:B------:R-:W-:Y:S01]  /*0aa0*/  I2FP.F32.U32 R0, R16 ;  /* 0x0000001000007245 */ /* 0x000fe20000201000 */
[----:B----4-:R-:W-:Y:S01]  /*0ab0*/  IMAD R24, R12, R7, UR13 ;  /* 0x0000000d0c187e24 */ /* 0x010fe2000f8e0207 */
[----:B------:R-:W-:Y:S01]  /*0ac0*/  LOP3.LUT R7, R3, 0xfffffffc, RZ, 0xc0, !PT ;  /* 0xfffffffc03077812 */ /* 0x000fe200078ec0ff */
[----:B------:R-:W-:Y:S01]  /*0ad0*/  IMAD.SHL.U32 R3, R4, 0x4, RZ ;  /* 0x0000000404037824 */ /* 0x000fe200078e00ff */
[----:B------:R-:W-:Y:S01]  /*0ae0*/  LOP3.LUT P0, RZ, R10, 0x7, RZ, 0xc0, !PT ;  /* 0x000000070aff7812 */ /* 0x000fe2000780c0ff */
[----:B------:R-:W-:Y:S01]  /*0af0*/  FMUL R0, R0, UR5 ;  /* 0x0000000500007c20 */ /* 0x000fe20008400000 */
[----:B------:R-:W-:-:S04]  /*0b00*/  @!UP2 UIADD3 UR4, -UR4, 0x100000, URZ ;  /* 0x001000000404a890 */ /* 0x000fc8000fffe13f */
[----:B------:R-:W-:Y:S02]  /*0b10*/  @!UP2 USHF.L.U32 UR5, UR4, 0xb, URZ ;  /* 0x0000000b0405a899 */ /* 0x000fe4000800063f */
[----:B------:R-:W-:Y:S01]  /*0b20*/  @!UP2 USHF.L.U32 UR4, UR4, 0x1, URZ ;  /* 0x000000010404a899 */ /* 0x000fe2000800063f */
[C---:B------:R-:W-:Y:S01]  /*0b30*/  IMAD.IADD R7, R4.reuse, 0x1, -R7 ;  /* 0x0000000104077824 */ /* 0x040fe200078e0a07 */
[----:B------:R-:W-:Y:S01]  /*0b40*/  LOP3.LUT R12, R4, 0xc, R3, 0x78, !PT ;  /* 0x0000000c040c7812 */ /* 0x000fe200078e7803 */
[----:B--2---:R-:W-:Y:S01]  /*0b50*/  @!UP2 ULEA UR8, UR7, UR6, 0x18 ;  /* 0x000000060708a291 */ /* 0x004fe2000f8ec03f */
[----:B------:R-:W-:Y:S01]  /*0b60*/  ISETP.GE.U32.AND P6, PT, R40, 0x2, PT ;  /* 0x000000022800780c */ /* 0x000fe20003fc6070 */
[----:B------:R-:W1:Y:S01]  /*0b70*/  F2I.U32.TRUNC.NTZ R0, R0 ;  /* 0x0000000000007305 */ /* 0x000e62000020f000 */
[----:B------:R-:W-:Y:S01]  /*0b80*/  ISETP.NE.AND P2, PT, R7, R24, PT ;  /* 0x000000180700720c */ /* 0x000fe20003f45270 */
[----:B------:R-:W-:-:S04]  /*0b90*/  @!UP3 UIADD3 UR6, -UR12, 0x100000, URZ ;  /* 0x001000000c06b890 */ /* 0x000fc8000fffe13f */
[----:B------:R-:W-:Y:S02]  /*0ba0*/  @!UP3 USHF.L.U32 UR7, UR6, 0xb, URZ ;  /* 0x0000000b0607b899 */ /* 0x000fe4000800063f */
[----:B------:R-:W-:Y:S01]  /*0bb0*/  @!UP3 USHF.L.U32 UR6, UR6, 0x1, URZ ;  /* 0x000000010606b899 */ /* 0x000fe2000800063f */
[----:B------:R-:W-:Y:S01]  /*0bc0*/  ISETP.LT.U32.AND P0, PT, R12, 0x8, !P0 ;  /* 0x000000080c00780c */ /* 0x000fe20004701070 */
[----:B------:R-:W-:Y:S01]  /*0bd0*/  VOTEU.ALL UP2, P1 ;  /* 0x00000000003f7886 */ /* 0x000fe20000840000 */
[----:B------:R-:W-:Y:S02]  /*0be0*/  R2UR UR11, R14 ;  /* 0x000000000e0b72ca */ /* 0x000fe400000e0000 */
[----:B------:R-:W-:Y:S01]  /*0bf0*/  ISETP.NE.AND P4, PT, R5, RZ, PT ;  /* 0x000000ff0500720c */ /* 0x000fe20003f85270 */
[----:B---3--:R-:W-:Y:S01]  /*0c00*/  @!UP3 ULEA UR9, UR10, UR9, 0x18 ;  /* 0x000000090a09b291 */ /* 0x008fe2000f8ec03f */
[----:B------:R-:W2:Y:S02]  /*0c10*/  FENCE.VIEW.ASYNC.S ;  /* 0x00000000000073c6 */ /* 0x000ea40000000000 */
[----:B--2---:R2:W3:Y:S01]  /*0c20*/  @!UP0 SYNCS.EXCH.64 URZ, [UR8+0x280], UR4 ;  /* 0x00028004083f85b2 */ /* 0x0044e20008000100 */
[----:B------:R-:W-:Y:S01]  /*0c30*/  VOTEU.ALL UP3, P1 ;  /* 0x00000000003f7886 */ /* 0x000fe20000860000 */
[----:B------:R-:W-:-:S02]  /*0c40*/  ISETP.NE.AND P1, PT, R18, 0x3, PT ;  /* 0x000000031200780c */ /* 0x000fc40003f25270 */
[----:B------:R-:W-:Y:S01]  /*0c50*/  @P2 SHF.R.S32.HI R3, RZ, 0x1f, R12 ;  /* 0x0000001fff032819 */ /* 0x000fe2000001140c */
[----:B-1----:R-:W-:Y:S01]  /*0c60*/  IMAD.MOV R26, RZ, RZ, -R0 ;  /* 0x000000ffff1a7224 */ /* 0x002fe200078e0a00 */
[----:B------:R-:W-:Y:S02]  /*0c70*/  ISETP.EQ.OR P1, PT, R18, RZ, !P1 ;  /* 0x000000ff1200720c */ /* 0x000fe40004f22670 */
[----:B------:R-:W-:Y:S01]  /*0c80*/  @P2 LEA.HI R3, R3, R12, RZ, 0x2 ;  /* 0x0000000c03032211 */ /* 0x000fe200078f10ff */
[----:B0-----:R-:W-:Y:S01]  /*0c90*/  IMAD R0, R25, R26, R16 ;  /* 0x0000001a19007224 */ /* 0x001fe200078e0210 */
[----:B------:R-:W-:Y:S02]  /*0ca0*/  ISETP.EQ.AND P1, PT, R5, RZ, P1 ;  /* 0x000000ff0500720c */ /* 0x000fe40000f22270 */
[----:B------:R-:W-:Y:S02]  /*0cb0*/  @P2 SHF.R.S32.HI R3, RZ, 0x2, R3 ;  /* 0x00000002ff032819 */ /* 0x000fe40000011403 */
[----:B------:R-:W-:Y:S01]  /*0cc0*/  SEL R7, RZ, 0x1, !P1 ;  /* 0x00000001ff077807 */ /* 0x000fe20004800000 */
[----:B------:R2:W0:Y:S01]  /*0cd0*/  @!UP1 SYNCS.EXCH.64 URZ, [UR8+0x288], UR4 ;  /* 0x00028804083f95b2 */ /* 0x0004220008000100 */
[----:B------:R-:W-:Y:S01]  /*0ce0*/  @P2 ISETP.NE.AND P5, PT, R3, R0, PT ;  /* 0x000000000300220c */ /* 0x000fe20003fa5270 */
[----:B------:R-:W-:Y:S01]  /*0cf0*/  NOP ;  /* 0x0000000000007918 */ /* 0x000fe20000000000 */
[----:B------:R-:W-:-:S02]  /*0d00*/  SEL R0, RZ, 0x1, !P0 ;  /* 0x00000001ff007807 */ /* 0x000fc40004000000 */
[----:B------:R-:W-:Y:S02]  /*0d10*/  @P2 SEL R13, RZ, 0x1, P5 ;  /* 0x00000001ff0d2807 */ /* 0x000fe40002800000 */
[----:B------:R-:W-:Y:S02]  /*0d20*/  SEL R7, R7, 0x2, P6 ;  /* 0x0000000207077807 */ /* 0x000fe40003000000 */
[----:B------:R-:W-:Y:S01]  /*0d30*/  LOP3.LUT R13, R13, R0, RZ, 0xc0, !PT ;  /* 0x000000000d0d7212 */ /* 0x000fe200078ec0ff */
[----:B------:R2:W1:Y:S01]  /*0d40*/  @!UP2 SYNCS.EXCH.64 URZ, [UR9+0x260], UR6 ;  /* 0x00026006093fa5b2 */ /* 0x0004620008000100 */
[----:B------:R2:W4:Y:S01]  /*0d50*/  @!UP3 SYNCS.EXCH.64 URZ, [UR9+0x268], UR6 ;  /* 0x00026806093fb5b2 */ /* 0x0005220008000100 */
[----:B------:R2:W0:Y:S01]  /*0d60*/  @!UP4 SYNCS.EXCH.64 URZ, [UR9+0x270], UR6 ;  /* 0x00027006093fc5b2 */ /* 0x0004220008000100 */
[----:B------:R2:W0:Y:S01]  /*0d70*/  @!UP5 SYNCS.EXCH.64 URZ, [UR9+0x278], UR6 ;  /* 0x00027806093fd5b2 */ /* 0x0004220008000100 */
[----:B------:R-:W-:Y:S01]  /*0d80*/  NOP ;  /* 0x0000000000007918 */ /* 0x000fe20000000000 */
[----:B--23--:R-:W-:Y:S05]  /*0d90*/  @!P3 BRA `(.L_x_4) ;  /* 0x000000000008b947 */ /* 0x00cfea0003800000 */
[----:B01--4-:R-:W-:Y:S01]  /*0da0*/  UCGABAR_ARV ;  /* 0x00000000000079c7 */ /* 0x013fe20008000000 */
[----:B------:R-:W-:Y:S05]  /*0db0*/  BRA `(.L_x_5) ;  /* 0x0000000000047947 */ /* 0x000fea0003800000 */
.L_x_4:
[----:B01--4-:R-:W-:Y:S01]  /*0dc0*/  NOP ;  /* 0x0000000000007918 */ /* 0x013fe20000000000 */
.L_x_5:
[----:B------:R-:W-:Y:S01]  /*0dd0*/  ULDC.64 UR4, c[0x0][0x598] ;  /* 0x0001660000047ab9 */ /* 0x000fe20000000a00 */
[----:B------:R-:W-:Y:S01]  /*0de0*/  ULDC.64 UR20, c[0x0][0x208] ;  /* 0x0000820000147ab9 */ /* 0x000fe20000000a00 */
[----:B------:R-:W-:-:S04]  /*0df0*/  ISETP.NE.U32.AND P0, PT, RZ, UR4, PT ;  /* 0x00000004ff007c0c */ /* 0x000fc8000bf05070 */
[----:B------:R-:W-:-:S13]  /*0e00*/  ISETP.NE.AND.EX P0, PT, RZ, UR5, PT, P0 ;  /* 0x00000005ff007c0c */ /* 0x000fda000bf05300 */
[----:B------:R-:W-:Y:S05]  /*0e10*/  @!P0 BRA `(.L_x_6) ;  /* 0x00000000001c8947 */ /* 0x000fea0003800000 */
[----:B------:R-:W0:Y:S02]  /*0e20*/  LDC.64 R2, c[0x0][0x598] ;  /* 0x00016600ff027b82 */ /* 0x000e240000000a00 */
[----:B0-----:R-:W2:Y:S02]  /*0e30*/  LDG.E.64 R2, desc[UR20][R2.64] ;  /* 0x0000001402027981 */ /* 0x001ea4000c1e1b00 */
[----:B--2---:R-:W-:-:S04]  /*0e40*/  ISETP.NE.U32.AND P0, PT, R2, RZ, PT ;  /* 0x000000ff0200720c */ /* 0x004fc80003f05070 */
[----:B------:R-:W-:-:S13]  /*0e50*/  ISETP.NE.AND.EX P0, PT, R3, RZ, PT, P0 ;  /* 0x000000ff0300720c */ /* 0x000fda0003f05300 */
[----:B------:R-:W-:Y:S05]  /*0e60*/  @!P0 BRA `(.L_x_6) ;  /* 0x0000000000088947 */ /* 0x000fea0003800000 */
[----:B------:R0:W5:Y:S01]  /*0e70*/  LD.E R14, desc[UR20][R2.64] ;  /* 0x00000014020e7980 */ /* 0x000162000c101900 */
[----:B------:R-:W-:Y:S05]  /*0e80*/  BRA `(.L_x_7) ;  /* 0x0000000000207947 */ /* 0x000fea0003800000 */
.L_x_6:
[----:B------:R-:W-:Y:S02]  /*0e90*/  ULDC.64 UR4, c[0x0][0x588] ;  /* 0x0001620000047ab9 */ /* 0x000fe40000000a00 */
[----:B------:R-:W-:-:S04]  /*0ea0*/  ISETP.NE.U32.AND P0, PT, RZ, UR4, PT ;  /* 0x00000004ff007c0c */ /* 0x000fc8000bf05070 */
[----:B------:R-:W-:-:S13]  /*0eb0*/  ISETP.NE.AND.EX P0, PT, RZ, UR5, PT, P0 ;  /* 0x00000005ff007c0c */ /* 0x000fda000bf05300 */
[----:B------:R-:W-:Y:S05]  /*0ec0*/  @!P0 BRA `(.L_x_8) ;  /* 0x00000000000c8947 */ /* 0x000fea0003800000 */
[----:B------:R-:W0:Y:S02]  /*0ed0*/  LDC.64 R14, c[0x0][0x588] ;  /* 0x00016200ff0e7b82 */ /* 0x000e240000000a00 */
[----:B0-----:R1:W5:Y:S01]  /*0ee0*/  LDG.E R14, desc[UR20][R14.64] ;  /* 0x000000140e0e7981 */ /* 0x001362000c1e1900 */
[----:B------:R-:W-:Y:S05]  /*0ef0*/  BRA `(.L_x_7) ;  /* 0x0000000000047947 */ /* 0x000fea0003800000 */
.L_x_8:
[----:B------:R-:W2:Y:S02]  /*0f00*/  LDC R14, c[0x0][0x580] ;  /* 0x00016000ff0e7b82 */ /* 0x000ea40000000800 */
.L_x_7:
[----:B------:R-:W-:Y:S02]  /*0f10*/  ULDC.64 UR4, c[0x0][0x5a0] ;  /* 0x0001680000047ab9 */ /* 0x000fe40000000a00 */
[----:B------:R-:W-:-:S04]  /*0f20*/  ISETP.NE.U32.AND P0, PT, RZ, UR4, PT ;  /* 0x00000004ff007c0c */ /* 0x000fc8000bf05070 */
[----:B------:R-:W-:-:S13]  /*0f30*/  ISETP.NE.AND.EX P0, PT, RZ, UR5, PT, P0 ;  /* 0x00000005ff007c0c */ /* 0x000fda000bf05300 */
[----:B------:R-:W-:Y:S05]  /*0f40*/  @!P0 BRA `(.L_x_9) ;  /* 0x00000000001c8947 */ /* 0x000fea0003800000 */
[----:B0-----:R-:W0:Y:S02]  /*0f50*/  LDC.64 R2, c[0x0][0x5a0] ;  /* 0x00016800ff027b82 */ /* 0x001e240000000a00 */
[----:B0-----:R-:W3:Y:S02]  /*0f60*/  LDG.E.64 R2, desc[UR20][R2.64] ;  /* 0x0000001402027981 */ /* 0x001ee4000c1e1b00 */
[----:B---3--:R-:W-:-:S04]  /*0f70*/  ISETP.NE.U32.AND P0, PT, R2, RZ, PT ;  /* 0x000000ff0200720c */ /* 0x008fc80003f05070 */
[----:B------:R-:W-:-:S13]  /*0f80*/  ISETP.NE.AND.EX P0, PT, R3, RZ, PT, P0 ;  /* 0x000000ff0300720c */ /* 0x000fda0003f05300 */
[----:B------:R-:W-:Y:S05]  /*0f90*/  @!P0 BRA `(.L_x_9) ;  /* 0x0000000000088947 */ /* 0x000fea0003800000 */
[----:B-1----:R0:W5:Y:S01]  /*0fa0*/  LD.E R15, desc[UR20][R2.64] ;  /* 0x00000014020f7980 */ /* 0x002162000c101900 */
[----:B------:R-:W-:Y:S05]  /*0fb0*/  BRA `(.L_x_10) ;  /* 0x0000000000207947 */ /* 0x000fea0003800000 */
.L_x_9:
[----:B------:R-:W-:Y:S02]  /*0fc0*/  ULDC.64 UR4, c[0x0][0x590] ;  /* 0x0001640000047ab9 */ /* 0x000fe40000000a00 */
[----:B------:R-:W-:-:S04]  /*0fd0*/  ISETP.NE.U32.AND P0, PT, RZ, UR4, PT ;  /* 0x00000004ff007c0c */ /* 0x000fc8000bf05070 */
[----:B------:R-:W-:-:S13]  /*0fe0*/  ISETP.NE.AND.EX P0, PT, RZ, UR5, PT, P0 ;  /* 0x00000005ff007c0c */ /* 0x000fda000bf05300 */
[----:B------:R-:W-:Y:S05]  /*0ff0*/  @!P0 BRA `(.L_x_11) ;  /* 0x00000000000c8947 */ /* 0x000fea0003800000 */
[----:B0-----:R-:W1:Y:S02]  /*1000*/  LDC.64 R2, c[0x0][0x590] ;  /* 0x00016400ff027b82 */ /* 0x001e640000000a00 */
[----:B-1----:R1:W5:Y:S01]  /*1010*/  LDG.E R15, desc[UR20][R2.64] ;  /* 0x00000014020f7981 */ /* 0x002362000c1e1900 */
[----:B------:R-:W-:Y:S05]  /*1020*/  BRA `(.L_x_10) ;  /* 0x0000000000047947 */ /* 0x000fea0003800000 */
.L_x_11:
[----:B-1----:R-:W3:Y:S02]  /*1030*/  LDC R15, c[0x0][0x584] ;  /* 0x00016100ff0f7b82 */ /* 0x002ee40000000800 */
.L_x_10:
[----:B------:R-:W4:Y:S01]  /*1040*/  LDC R0, c[0x0][0x65c] ;  /* 0x00019700ff007b82 */ /* 0x000f220000000800 */
[----:B------:R-:W-:Y:S01]  /*1050*/  ULDC UR8, c[0x0][0x28c] ;  /* 0x0000a30000087ab9 */ /* 0x000fe20000000800 */
[----:B------:R-:W-:Y:S01]  /*1060*/  ISETP.NE.AND P0, PT, R5, 0x2, PT ;  /* 0x000000020500780c */ /* 0x000fe20003f05270 */
[----:B------:R-:W-:Y:S01]  /*1070*/  UIADD3 UR8, UR8, 0x1f, URZ ;  /* 0x0000001f08087890 */ /* 0x000fe2000fffe03f */
[----:B------:R-:W-:Y:S01]  /*1080*/  IMAD.U32 R4, RZ, RZ, UR13 ;  /* 0x0000000dff047e24 */ /* 0x000fe2000f8e00ff */
[----:B------:R-:W-:Y:S01]  /*1090*/  UMOV UR5, URZ ;  /* 0x0000003f00057c82 */ /* 0x000fe20008000000 */
[----:B------:R-:W-:Y:S01]  /*10a0*/  UMOV UR4, URZ ;  /* 0x0000003f00047c82 */ /* 0x000fe20008000000 */
[----:B------:R-:W-:-:S04]  /*10b0*/  USHF.R.S32.HI UR9, URZ, 0x1f, UR8 ;  /* 0x0000001f3f097899 */ /* 0x000fc80008011408 */
[----:B------:R-:W-:Y:S01]  /*10c0*/  ULEA.HI UR9, UR9, UR8, URZ, 0x5 ;  /* 0x0000000809097291 */ /* 0x000fe2000f8f283f */
[----:B----4-:R-:W-:-:S13]  /*10d0*/  ISETP.NE.AND P2, PT, R0, 0x1, PT ;  /* 0x000000010000780c */ /* 0x010fda0003f45270 */
[----:B01----:R-:W0:Y:S01]  /*10e0*/  @P2 LDC R3, c[0x0][0x10] ;  /* 0x00000400ff032b82 */ /* 0x003e220000000800 */
[----:B------:R-:W-:Y:S02]  /*10f0*/  @P2 IMAD.MOV.U32 R17, RZ, RZ, RZ ;  /* 0x000000ffff112224 */ /* 0x000fe400078e00ff */
[----:B------:R-:W-:-:S05]  /*1100*/  @P2 IMAD.MOV.U32 R5, RZ, RZ, RZ ;  /* 0x000000ffff052224 */ /* 0x000fca00078e00ff */
[----:B------:R-:W1:Y:S01]  /*1110*/  @!P2 LDC R9, c[0x0][0xc] ;  /* 0x00000300ff09ab82 */ /* 0x000e620000000800 */
[----:B------:R-:W-:Y:S01]  /*1120*/  ULDC UR6, c[0x0][0xc] ;  /* 0x0000030000067ab9 */ /* 0x000fe20000000800 */
[----:B------:R-:W-:Y:S02]  /*1130*/  ULDC UR7, c[0x0][0x10] ;  /* 0x0000040000077ab9 */ /* 0x000fe40000000800 */
[----:B------:R-:W-:-:S04]  /*1140*/  UIMAD.WIDE.U32 UR6, UR6, UR7, URZ ;  /* 0x00000007060672a5 */ /* 0x000fc8000f8e003f */
[----:B------:R-:W4:Y:S01]  /*1150*/  LDC R8, c[0x0][0x14] ;  /* 0x00000500ff087b82 */ /* 0x000f220000000800 */
[----:B0-----:R-:W-:Y:S01]  /*1160*/  @P2 IMAD.WIDE.U32 R2, R3, UR13, R16 ;  /* 0x0000000d03022c25 */ /* 0x001fe2000f8e0010 */
[----:B------:R-:W-:-:S03]  /*1170*/  USHF.R.S32.HI UR13, URZ, 0x5, UR9 ;  /* 0x000000053f0d7899 */ /* 0x000fc60008011409 */
[----:B------:R-:W-:Y:S02]  /*1180*/  @P2 IMAD.IADD R3, R3, 0x1, R5 ;  /* 0x0000000103032824 */ /* 0x000fe400078e0205 */
[----:B------:R-:W-:Y:S02]  /*1190*/  IMAD.MOV.U32 R5, RZ, RZ, RZ ;  /* 0x000000ffff057224 */ /* 0x000fe400078e00ff */
[----:B-1----:R-:W-:-:S04]  /*11a0*/  @!P2 IMAD.WIDE.U32 R4, R16, R9, R4 ;  /* 0x000000091004a225 */ /* 0x002fc800078e0004 */
[----:B------:R-:W-:Y:S02]  /*11b0*/  @!P2 IMAD.MOV.U32 R2, RZ, RZ, R4 ;  /* 0x000000ffff02a224 */ /* 0x000fe400078e0004 */
[C---:B----4-:R-:W-:Y:S02]  /*11c0*/  IMAD R21, R8.reuse, UR7, RZ ;  /* 0x0000000708157c24 */ /* 0x050fe4000f8e02ff */
[----:B------:R-:W-:Y:S01]  /*11d0*/  IMAD.WIDE.U32 R8, R8, UR6, RZ ;  /* 0x0000000608087c25 */ /* 0x000fe2000f8e00ff */
[----:B------:R-:W-:-:S03]  /*11e0*/  ULDC.64 UR6, c[0x0][0x650] ;  /* 0x0001940000067ab9 */ /* 0x000fc60000000a00 */
[----:B------:R-:W-:Y:S02]  /*11f0*/  @!P2 IMAD.MOV.U32 R3, RZ, RZ, R5 ;  /* 0x000000ffff03a224 */ /* 0x000fe400078e0005 */
[----:B------:R-:W-:Y:S01]  /*1200*/  IMAD.IADD R0, R9, 0x1, R21 ;  /* 0x0000000109007824 */ /* 0x000fe200078e0215 */
[----:B------:R-:W-:Y:S06]  /*1210*/  @P0 BRA `(.L_x_12) ;  /* 0x0000000000280947 */ /* 0x000fec0003800000 */
[----:B------:R-:W-:Y:S01]  /*1220*/  UIMAD.WIDE.U32 UR4, UR13, -0x45306eb3, URZ ;  /* 0xbacf914d0d0478a5 */ /* 0x000fe2000f8e003f */
[----:B------:R-:W-:Y:S01]  /*1230*/  IADD3 R2, P0, R2, R8, RZ ;  /* 0x0000000802027210 */ /* 0x000fe20007f1e0ff */
[----:B------:R-:W-:Y:S02]  /*1240*/  UISETP.GE.U32.AND UP0, UPT, UR13, 0x25, UPT ;  /* 0x000000250d00788c */ /* 0x000fe4000bf06070 */
[----:B------:R-:W-:Y:S02]  /*1250*/  UIADD3 UR4, -UR5, UR13, URZ ;  /* 0x0000000d05047290 */ /* 0x000fe4000fffe13f */
[----:B------:R-:W-:Y:S02]  /*1260*/  IMAD.X R3, R0, 0x1, R3, P0 ;  /* 0x0000000100037824 */ /* 0x000fe400000e0603 */
[----:B------:R-:W-:-:S04]  /*1270*/  ULEA.HI UR4, UR4, UR5, URZ, 0x1f ;  /* 0x0000000504047291 */ /* 0x000fc8000f8ff83f */
[----:B------:R-:W-:-:S03]  /*1280*/  USHF.R.U32.HI UR5, URZ, 0x5, UR4 ;  /* 0x000000053f057899 */ /* 0x000fc60008011604 */
[----:B------:R-:W-:Y:S01]  /*1290*/  UMOV UR4, URZ ;  /* 0x0000003f00047c82 */ /* 0x000fe20008000000 */
[----:B------:R-:W-:Y:S02]  /*12a0*/  @UP0 ULOP3.LUT UR4, UR5, 0x1, URZ, 0xc0, !UPT ;  /* 0x0000000105040892 */ /* 0x000fe4000f8ec03f */
[----:B------:R-:W-:-:S12]  /*12b0*/  UIMAD UR5, UR5, -0x25, UR13 ;  /* 0xffffffdb050578a4 */ /* 0x000fd8000f8e020d */
.L_x_12:
[----:B------:R-:W-:Y:S01]  /*12c0*/  ISETP.GE.U32.AND P0, PT, R2, UR6, PT ;  /* 0x0000000602007c0c */ /* 0x000fe2000bf06070 */
[----:B------:R-:W-:Y:S01]  /*12d0*/  IMAD.MOV.U32 R6, RZ, RZ, -0x1 ;  /* 0xffffffffff067424 */ /* 0x000fe200078e00ff */
[----:B------:R-:W-:Y:S01]  /*12e0*/  PRMT R20, RZ, 0x7610, R20 ;  /* 0x00007610ff147816 */ /* 0x000fe20000000014 */
[----:B------:R-:W-:Y:S01]  /*12f0*/  IMAD.MOV.U32 R5, RZ, RZ, -0x1 ;  /* 0xffffffffff057424 */ /* 0x000fe200078e00ff */
[----:B------:R-:W-:Y:S01]  /*1300*/  ISETP.GE.U32.AND.EX P0, PT, R3, UR7, PT, P0 ;  /* 0x0000000703007c0c */ /* 0x000fe2000bf06100 */
[----:B------:R-:W-:-:S12]  /*1310*/  IMAD.MOV.U32 R4, RZ, RZ, -0x1 ;  /* 0xffffffffff047424 */ /* 0x000fd800078e00ff */
[----:B------:R-:W-:Y:S05]  /*1320*/  @P0 BRA `(.L_x_13) ;  /* 0x0000000400240947 */ /* 0x000fea0003800000 */
[----:B------:R-:W0:Y:S01]  /*1330*/  LDC.64 R28, c[0x0][0x628] ;  /* 0x00018a00ff1c7b82 */ /* 0x000e220000000a00 */
[----:B------:R-:W-:Y:S02]  /*1340*/  IMAD.MOV.U32 R4, RZ, RZ, R2 ;  /* 0x000000ffff047224 */ /* 0x000fe400078e0002 */
[----:B------:R-:W-:-:S05]  /*1350*/  IMAD.MOV.U32 R5, RZ, RZ, R3 ;  /* 0x000000ffff057224 */ /* 0x000fca00078e0003 */
[----:B------:R-:W1:Y:S08]  /*1360*/  LDC R6, c[0x0][0x630] ;  /* 0x00018c00ff067b82 */ /* 0x000e700000000800 */
[----:B------:R-:W4:Y:S01]  /*1370*/  LDC.64 R30, c[0x0][0x620] ;  /* 0x00018800ff1e7b82 */ /* 0x000f220000000a00 */
[----:B0-----:R-:W-:-:S04]  /*1380*/  ISETP.NE.U32.AND P0, PT, R28, RZ, PT ;  /* 0x000000ff1c00720c */ /* 0x001fc80003f05070 */
[----:B------:R-:W-:-:S13]  /*1390*/  ISETP.NE.AND.EX P0, PT, R29, RZ, PT, P0 ;  /* 0x000000ff1d00720c */ /* 0x000fda0003f05300 */
[----:B-1--4-:R-:W-:Y:S05]  /*13a0*/  @!P0 BRA `(.L_x_14) ;  /* 0x0000000000288947 */ /* 0x012fea0003800000 */
[----:B------:R-:W0:Y:S02]  /*13b0*/  LDC R23, c[0x0][0x634] ;  /* 0x00018d00ff177b82 */ /* 0x000e240000000800 */
[----:B0-----:R-:W-:-:S05]  /*13c0*/  IADD3 R23, P0, R2, R23, RZ ;  /* 0x0000001702177210 */ /* 0x001fca0007f1e0ff */
[----:B------:R-:W-:-:S04]  /*13d0*/  IMAD.X R27, RZ, RZ, R3, P0 ;  /* 0x000000ffff1b7224 */ /* 0x000fc800000e0603 */
[----:B------:R-:W-:-:S04]  /*13e0*/  IMAD.WIDE.U32 R4, R27, R28, RZ ;  /* 0x0000001c1b047225 */ /* 0x000fc800078e00ff */
[----:B------:R-:W-:-:S04]  /*13f0*/  IMAD.WIDE.U32 R20, P0, R23, R29, R4 ;  /* 0x0000001d17147225 */ /* 0x000fc80007800004 */
[----:B------:R-:W-:-:S04]  /*1400*/  IMAD.WIDE.U32 R4, R23, R28, RZ ;  /* 0x0000001c17047225 */ /* 0x000fc800078e00ff */
[----:B------:R-:W-:Y:S01]  /*1410*/  IMAD.X R23, RZ, RZ, RZ, P0 ;  /* 0x000000ffff177224 */ /* 0x000fe200000e06ff */
[----:B------:R-:W-:Y:S01]  /*1420*/  IADD3 RZ, P0, R5, R20, RZ ;  /* 0x0000001405ff7210 */ /* 0x000fe20007f1e0ff */
[----:B------:R-:W-:-:S04]  /*1430*/  IMAD.MOV.U32 R22, RZ, RZ, R21 ;  /* 0x000000ffff167224 */ /* 0x000fc800078e0015 */
[----:B------:R-:W-:-:S08]  /*1440*/  IMAD.WIDE.U32.X R4, R27, R29, R22, P0 ;  /* 0x0000001d1b047225 */ /* 0x000fd000000e0416 */
.L_x_14:
[----:B------:R-:W0:Y:S01]  /*1450*/  LDC.64 R32, c[0x0][0x640] ;  /* 0x00019000ff207b82 */ /* 0x000e220000000a00 */
[-CC-:B------:R-:W-:Y:S01]  /*1460*/  SHF.R.U64 R36, R4, R6.reuse, R5.reuse ;  /* 0x0000000604247219 */ /* 0x180fe20000001205 */
[----:B------:R-:W-:Y:S01]  /*1470*/  IMAD.MOV.U32 R37, RZ, RZ, 0x1 ;  /* 0x00000001ff257424 */ /* 0x000fe200078e00ff */
[----:B------:R-:W-:Y:S02]  /*1480*/  SHF.R.U32.HI R4, RZ, R6, R5 ;  /* 0x00000006ff047219 */ /* 0x000fe40000011605 */
[----:B------:R-:W-:-:S03]  /*1490*/  IADD3 R21, P0, RZ, -R36, RZ ;  /* 0x80000024ff157210 */ /* 0x000fc60007f1e0ff */
[----:B------:R-:W1:Y:S02]  /*14a0*/  LDC R20, c[0x0][0x618] ;  /* 0x00018600ff147b82 */ /* 0x000e640000000800 */
[----:B------:R-:W-:-:S04]  /*14b0*/  IMAD.X R5, RZ, RZ, ~R4, P0 ;  /* 0x000000ffff057224 */ /* 0x000fc800000e0e04 */
[-C--:B------:R-:W-:Y:S02]  /*14c0*/  IMAD R6, R5, R30.reuse, RZ ;  /* 0x0000001e05067224 */ /* 0x080fe400078e02ff */
[----:B------:R-:W4:Y:S01]  /*14d0*/  LDC R23, c[0x0][0x608] ;  /* 0x00018200ff177b82 */ /* 0x000f220000000800 */
[----:B------:R-:W-:-:S04]  /*14e0*/  IMAD.WIDE.U32 R4, R21, R30, R2 ;  /* 0x0000001e15047225 */ /* 0x000fc800078e0002 */
[----:B------:R-:W-:-:S03]  /*14f0*/  IMAD R21, R21, R31, R6 ;  /* 0x0000001f15157224 */ /* 0x000fc600078e0206 */
[----:B------:R-:W2:Y:S01]  /*1500*/  LDC R28, c[0x0][0x658] ;  /* 0x00019600ff1c7b82 */ /* 0x000ea20000000800 */
[----:B------:R-:W-:Y:S01]  /*1510*/  IMAD.IADD R5, R5, 0x1, R21 ;  /* 0x0000000105057824 */ /* 0x000fe200078e0215 */
[----:B0-----:R-:W-:Y:S01]  /*1520*/  ISETP.NE.U32.AND P0, PT, R32, RZ, PT ;  /* 0x000000ff2000720c */ /* 0x001fe20003f05070 */
[----:B------:R-:W-:-:S03]  /*1530*/  IMAD.MOV.U32 R21, RZ, RZ, -0x1 ;  /* 0xffffffffff157424 */ /* 0x000fc600078e00ff */
[----:B------:R-:W-:Y:S02]  /*1540*/  ISETP.NE.AND.EX P0, PT, R33, RZ, PT, P0 ;  /* 0x000000ff2100720c */ /* 0x000fe40003f05300 */
[----:B------:R-:W0:Y:S01]  /*1550*/  LDC R31, c[0x0][0x600] ;  /* 0x00018000ff1f7b82 */ /* 0x000e220000000800 */
[-CC-:B-1----:R-:W-:Y:S02]  /*1560*/  SHF.R.U64 R29, R4, R20.reuse, R5.reuse ;  /* 0x00000014041d7219 */ /* 0x182fe40000001205 */
[----:B------:R-:W-:-:S05]  /*1570*/  SHF.R.U32.HI R4, RZ, R20, R5 ;  /* 0x00000014ff047219 */ /* 0x000fca0000011605 */
[----:B------:R-:W1:Y:S01]  /*1580*/  LDC R30, c[0x0][0x648] ;  /* 0x00019200ff1e7b82 */ /* 0x000e620000000800 */
[-CC-:B----4-:R-:W-:Y:S02]  /*1590*/  SHF.R.U64 R39, R29, R23.reuse, R4.reuse ;  /* 0x000000171d277219 */ /* 0x190fe40000001204 */
[----:B------:R-:W-:-:S05]  /*15a0*/  SHF.R.U32.HI R5, RZ, R23, R4 ;  /* 0x00000017ff057219 */ /* 0x000fca0000011604 */
[----:B------:R-:W4:Y:S01]  /*15b0*/  LDC R35, c[0x0][0x638] ;  /* 0x00018e00ff237b82 */ /* 0x000f220000000800 */
[-C--:B--2---:R-:W-:Y:S02]  /*15c0*/  SHF.L.U32 R4, R21, R28.reuse, RZ ;  /* 0x0000001c15047219 */ /* 0x084fe400000006ff */
[--C-:B------:R-:W-:Y:S02]  /*15d0*/  SHF.R.U64 R38, R39, R28, R5.reuse ;  /* 0x0000001c27267219 */ /* 0x100fe40000001205 */
[----:B------:R-:W-:Y:S02]  /*15e0*/  LOP3.LUT R6, RZ, R4, RZ, 0x33, !PT ;  /* 0x00000004ff067212 */ /* 0x000fe400078e33ff */
[----:B------:R-:W-:Y:S01]  /*15f0*/  SHF.R.U32.HI R5, RZ, R28, R5 ;  /* 0x0000001cff057219 */ /* 0x000fe20000011605 */
[----:B------:R-:W2:Y:S01]  /*1600*/  LDC R34, c[0x0][0x610] ;  /* 0x00018400ff227b82 */ /* 0x000ea20000000800 */
[----:B------:R-:W-:Y:S01]  /*1610*/  IMAD.MOV.U32 R4, RZ, RZ, R38 ;  /* 0x000000ffff047224 */ /* 0x000fe200078e0026 */
[----:B------:R-:W-:Y:S06]  /*1620*/  @!P0 BRA `(.L_x_15) ;  /* 0x0000000000288947 */ /* 0x000fec0003800000 */
[----:B------:R-:W3:Y:S02]  /*1630*/  LDC R23, c[0x0][0x64c] ;  /* 0x00019300ff177b82 */ /* 0x000ee40000000800 */
[----:B---3--:R-:W-:-:S05]  /*1640*/  IADD3 R23, P0, R38, R23, RZ ;  /* 0x0000001726177210 */ /* 0x008fca0007f1e0ff */
        /* <DEDUP_REMOVED lines=8> */
.L_x_15:
[----:B-1----:R-:W-:Y:S01]  /*16d0*/  SHF.R.U64 R17, R4, R30, R5 ;  /* 0x0000001e04117219 */ /* 0x002fe20000001205 */
[----:B------:R-:W-:Y:S01]  /*16e0*/  @P2 IMAD R24, R25, R26, R16 ;  /* 0x0000001a19182224 */ /* 0x000fe200078e0210 */
[----:B------:R-:W-:Y:S02]  /*16f0*/  SHF.L.U32 R4, R37, R28, RZ ;  /* 0x0000001c25047219 */ /* 0x000fe400000006ff */
[----:B------:R-:W-:Y:S01]  /*1700*/  LOP3.LUT R5, R39, R6, RZ, 0xc0, !PT ;  /* 0x0000000627057212 */ /* 0x000fe200078ec0ff */
[----:B0-----:R-:W-:Y:S02]  /*1710*/  VIADD R6, R31, 0xffffffff ;  /* 0xffffffff1f067836 */ /* 0x001fe40000000000 */
[----:B------:R-:W-:Y:S02]  /*1720*/  IMAD.MOV R20, RZ, RZ, -R17 ;  /* 0x000000ffff147224 */ /* 0x000fe400078e0a11 */
[----:B------:R-:W-:Y:S01]  /*1730*/  IMAD R5, R4, R17, R5 ;  /* 0x0000001104057224 */ /* 0x000fe200078e0205 */
[----:B------:R-:W-:Y:S01]  /*1740*/  LOP3.LUT R17, R29, R6, RZ, 0xc0, !PT ;  /* 0x000000061d117212 */ /* 0x000fe200078ec0ff */
[----:B----4-:R-:W-:-:S02]  /*1750*/  IMAD R4, R20, R35, R38 ;  /* 0x0000002314047224 */ /* 0x010fc400078e0226 */
[----:B--2---:R-:W-:Y:S02]  /*1760*/  IMAD R6, R5, R34, R24 ;  /* 0x0000002205067224 */ /* 0x004fe400078e0218 */
[----:B------:R-:W-:Y:S02]  /*1770*/  IMAD R17, R4, R31, R17 ;  /* 0x0000001f04117224 */ /* 0x000fe400078e0211 */
[----:B------:R-:W-:Y:S02]  /*1780*/  IMAD.MOV.U32 R20, RZ, RZ, 0x1 ;  /* 0x00000001ff147424 */ /* 0x000fe400078e00ff */
[----:B------:R-:W-:Y:S01]  /*1790*/  IMAD.MOV.U32 R4, RZ, RZ, R36 ;  /* 0x000000ffff047224 */ /* 0x000fe200078e0024 */
[----:B------:R-:W-:Y:S02]  /*17a0*/  SEL R5, R17, R6, !P2 ;  /* 0x0000000611057207 */ /* 0x000fe40005000000 */
[----:B------:R-:W-:-:S07]  /*17b0*/  SEL R6, R6, R17, !P2 ;  /* 0x0000001106067207 */ /* 0x000fce0005000000 */
.L_x_13:
[----:B------:R-:W-:Y:S05]  /*17c0*/  @!P3 BRA `(.L_x_16) ;  /* 0x00000000000cb947 */ /* 0x000fea0003800000 */
[----:B------:R-:W-:Y:S01]  /*17d0*/  UCGABAR_WAIT ;  /* 0x0000000000007dc7 */ /* 0x000fe20008000000 */
[----:B------:R-:W-:Y:S01]  /*17e0*/  CCTL.IVALL ;  /* 0x00000000ff00798f */ /* 0x000fe20002000000 */
[----:B------:R-:W-:Y:S05]  /*17f0*/  BRA `(.L_x_17) ;  /* 0x0000000000047947 */ /* 0x000fea0003800000 */
.L_x_16:
[----:B------:R-:W-:Y:S06]  /*1800*/  BAR.SYNC.DEFER_BLOCKING 0x0 ;  /* 0x0000000000007b1d */ /* 0x000fec0000010000 */
.L_x_17:
[----:B------:R-:W-:Y:S05]  /*1810*/  @!P4 BRA `(.L_x_18) ;  /* 0x0000006c0054c947 */ /* 0x000fea0003800000 */
[----:B------:R-:W-:-:S13]  /*1820*/  ISETP.GT.U32.AND P0, PT, R40, 0x1, PT ;  /* 0x000000012800780c */ /* 0x000fda0003f04070 */
[----:B------:R-:W-:Y:S05]  /*1830*/  @P0 EXIT ;  /* 0x000000000000094d */ /* 0x000fea0003800000 */
.L_x_19:
[----:B------:R-:W-:-:S08]  /*1840*/  NOP ;  /* 0x0000000000007918 */ /* 0x000fd00000000000 */
[----:B------:R-:W0:Y:S02]  /*1850*/  USETMAXREG.TRY_ALLOC.CTAPOOL UP0, 0xe8 ;  /* 0x000000e8000079c8 */ /* 0x000e240008000600 */
[----:B0-----:R-:W-:-:S13]  /*1860*/  PLOP3.LUT P0, PT, PT, PT, UP0, 0x80, 0x0 ;  /* 0x000000000000781c */ /* 0x001fda0003f0f008 */
[----:B------:R-:W-:Y:S05]  /*1870*/  @!P0 BRA `(.L_x_19) ;  /* 0xfffffffc00f08947 */ /* 0x000fea000383ffff */
[----:B------:R-:W-:-:S13]  /*1880*/  LOP3.LUT P0, RZ, R20, 0xff, RZ, 0xc0, !PT ;  /* 0x000000ff14ff7812 */ /* 0x000fda000780c0ff */
[----:B------:R-:W-:Y:S05]  /*1890*/  @!P0 EXIT ;  /* 0x000000000000894d */ /* 0x000fea0003800000 */
[----:B------:R-:W0:Y:S01]  /*18a0*/  S2UR UR6, SR_CgaCtaId ;  /* 0x00000000000679c3 */ /* 0x000e220000008800 */
[CC--:B------:R-:W-:Y:S01]  /*18b0*/  LEA.HI R11, R19.reuse, R10.reuse, RZ, 0x2 ;  /* 0x0000000a130b7211 */ /* 0x0c0fe200078f10ff */
[----:B------:R-:W-:Y:S01]  /*18c0*/  UIADD3 UR7, UR11, -0x1, URZ ;  /* 0xffffffff0b077890 */ /* 0x000fe2000fffe03f */
[----:B------:R-:W-:Y:S01]  /*18d0*/  LEA.HI R19, R19, R10, RZ, 0x5 ;  /* 0x0000000a13137211 */ /* 0x000fe200078f28ff */
[----:B------:R-:W-:Y:S01]  /*18e0*/  UMOV UR9, 0x400 ;  /* 0x0000040000097882 */ /* 0x000fe20000000000 */
[--C-:B------:R-:W-:Y:S01]  /*18f0*/  SHF.R.S32.HI R18, RZ, 0x2, R11.reuse ;  /* 0x00000002ff127819 */ /* 0x100fe2000001140b */
[----:B------:R-:W-:Y:S01]  /*1900*/  UISETP.LT.AND UP0, UPT, UR13, 0x1, UPT ;  /* 0x000000010d00788c */ /* 0x000fe2000bf01270 */
[----:B------:R-:W-:Y:S01]  /*1910*/  SHF.R.S32.HI R17, RZ, 0x1f, R11 ;  /* 0x0000001fff117819 */ /* 0x000fe2000001140b */
[----:B------:R-:W-:Y:S01]  /*1920*/  USHF.L.U32 UR15, UR13, 0x1, URZ ;  /* 0x000000010d0f7899 */ /* 0x000fe2000800063f */
[----:B------:R-:W-:Y:S01]  /*1930*/  LOP3.LUT R11, R11, 0xfffffffc, RZ, 0xc0, !PT ;  /* 0xfffffffc0b0b7812 */ /* 0x000fe200078ec0ff */
[----:B------:R-:W-:Y:S01]  /*1940*/  USEL UR10, UR13, 0x1, UP0 ;  /* 0x000000010d0a7887 */ /* 0x000fe20008000000 */
[----:B------:R-:W-:Y:S01]  /*1950*/  LEA.HI R17, R17, R18, RZ, 0x3 ;  /* 0x0000001211117211 */ /* 0x000fe200078f18ff */
[----:B------:R-:W-:Y:S01]  /*1960*/  UISETP.NE.AND UP0, UPT, UR7, URZ, UPT ;  /* 0x0000003f0700728c */ /* 0x000fe2000bf05270 */
[----:B------:R-:W-:Y:S01]  /*1970*/  LOP3.LUT R148, R7, 0x1, RZ, 0xfc, !PT ;  /* 0x0000000107947812 */ /* 0x000fe200078efcff */
[----:B------:R-:W-:Y:S01]  /*1980*/  IMAD.IADD R16, R10, 0x1, -R11 ;  /* 0x000000010a107824 */ /* 0x000fe200078e0a0b */
[----:B------:R-:W-:Y:S01]  /*1990*/  LOP3.LUT R17, R17, 0xfffffff8, RZ, 0xc0, !PT ;  /* 0xfffffff811117812 */ /* 0x000fe200078ec0ff */
[----:B------:R-:W-:-:S04]  /*19a0*/  UIADD3 UR10, -UR10, UR13, URZ ;  /* 0x0000000d0a0a7290 */ /* 0x000fc8000fffe13f */
[----:B------:R-:W-:Y:S01]  /*19b0*/  IMAD.IADD R18, R18, 0x1, -R17 ;  /* 0x0000000112127824 */ /* 0x000fe200078e0a11 */
[----:B------:R-:W-:Y:S01]  /*19c0*/  SHF.R.S32.HI R17, RZ, 0x5, R19 ;  /* 0x00000005ff117819 */ /* 0x000fe20000011413 */
[----:B0-----:R-:W-:-:S03]  /*19d0*/  ULEA UR9, UR6, UR9, 0x18 ;  /* 0x0000000906097291 */ /* 0x001fc6000f8ec03f */
[--C-:B------:R-:W-:Y:S01]  /*19e0*/  SHF.R.S32.HI R19, RZ, 0x1f, R18.reuse ;  /* 0x0000001fff137819 */ /* 0x100fe20000011412 */
[----:B------:R-:W-:Y:S01]  /*19f0*/  USHF.L.U32 UR6, UR7, 0x3, URZ ;  /* 0x0000000307067899 */ /* 0x000fe2000800063f */
[C-C-:B------:R-:W-:Y:S01]  /*1a00*/  IMAD R20, R17.reuse, -0x10, -R18.reuse ;  /* 0xfffffff011147824 */ /* 0x140fe200078e0a12 */
[----:B------:R-:W-:Y:S02]  /*1a10*/  USEL UR7, URZ, 0x1, UP0 ;  /* 0x000000013f077887 */ /* 0x000fe40008000000 */
[----:B------:R-:W-:Y:S01]  /*1a20*/  ULOP3.LUT UR6, UR6, 0x8, URZ, 0xc0, !UPT ;  /* 0x0000000806067892 */ /* 0x000fe2000f8ec03f */
[----:B------:R-:W-:Y:S01]  /*1a30*/  IMAD.WIDE R10, R17, 0x10, R18 ;  /* 0x00000010110a7825 */ /* 0x000fe200078e0212 */
[----:B------:R-:W-:Y:S02]  /*1a40*/  UIADD3 UR22, UR9, 0x260, URZ ;  /* 0x0000026009167890 */ /* 0x000fe4000fffe03f */
[----:B------:R-:W-:Y:S01]  /*1a50*/  ULOP3.LUT UR23, UR6, 0x8, URZ, 0x3c, !UPT ;  /* 0x0000000806177892 */ /* 0x000fe2000f8e3c3f */
[----:B------:R-:W-:Y:S01]  /*1a60*/  IMAD.U32 R150, RZ, RZ, UR7 ;  /* 0x00000007ff967e24 */ /* 0x000fe2000f8e00ff */
[----:B------:R-:W-:-:S02]  /*1a70*/  ULOP3.LUT UR12, UR6, 0x18, URZ, 0x3c, !UPT ;  /* 0x00000018060c7892 */ /* 0x000fc4000f8e3c3f */
[----:B------:R-:W-:Y:S01]  /*1a80*/  ULEA UR11, UR11, UR22, 0x3 ;  /* 0x000000160b0b7291 */ /* 0x000fe2000f8e183f */
[----:B------:R-:W-:Y:S02]  /*1a90*/  ULDC UR6, c[0x0][0x284] ;  /* 0x0000a10000067ab9 */ /* 0x000fe40000000800 */
[----:B------:R-:W-:-:S09]  /*1aa0*/  VIADD R17, R20, UR6 ;  /* 0x0000000614117c36 */ /* 0x000fd20008000000 */
.L_x_176:
[----:B------:R-:W-:Y:S01]  /*1ab0*/  SHF.L.U32 R18, R150, 0x1f, RZ ;  /* 0x0000001f96127819 */ /* 0x000fe200000006ff */
[----:B------:R-:W0:Y:S01]  /*1ac0*/  LDC R19, c[0x0][0x28c] ;  /* 0x0000a300ff137b82 */ /* 0x000e220000000800 */
[----:B------:R-:W-:Y:S01]  /*1ad0*/  UMOV UR6, URZ ;  /* 0x0000003f00067c82 */ /* 0x000fe20008000000 */
[----:B------:R-:W-:Y:S01]  /*1ae0*/  UMOV UR14, UR5 ;  /* 0x00000005000e7c82 */ /* 0x000fe20008000000 */
[----:B-1----:R-:W1:Y:S01]  /*1af0*/  SYNCS.PHASECHK.TRANS64.TRYWAIT P0, [UR11+-0x8], R18 ;  /* 0xfffff812ff0075a7 */ /* 0x002e62000800014b */
[----:B0-----:R-:W-:Y:S01]  /*1b00*/  ISETP.GE.AND P1, PT, R19, 0x1, PT ;  /* 0x000000011300780c */ /* 0x001fe20003f26270 */
[----:B-1-34-:R-:W-:-:S12]  /*1b10*/  @!P0 BRA `(.L_x_20) ;  /* 0x0000008c00908947 */ /* 0x01afd80003800000 */
.L_x_231:
[----:B------:R-:W-:Y:S01]  /*1b20*/  UMOV UR7, URZ ;  /* 0x0000003f00077c82 */ /* 0x000fe20008000000 */
[----:B------:R-:W-:Y:S01]  /*1b30*/  UMOV UR8, URZ ;  /* 0x0000003f00087c82 */ /* 0x000fe20008000000 */
[----:B------:R-:W-:Y:S02]  /*1b40*/  CS2R R88, SRZ ;  /* 0x0000000000587805 */ /* 0x000fe4000001ff00 */
[----:B------:R-:W-:Y:S02]  /*1b50*/  CS2R R22, SRZ ;  /* 0x0000000000167805 */ /* 0x000fe4000001ff00 */
[----:B------:R-:W-:Y:S02]  /*1b60*/  CS2R R90, SRZ ;  /* 0x00000000005a7805 */ /* 0x000fe4000001ff00 */
[----:B------:R-:W-:Y:S02]  /*1b70*/  CS2R R92, SRZ ;  /* 0x00000000005c7805 */ /* 0x000fe4000001ff00 */
[----:B------:R-:W-:-:S02]  /*1b80*/  CS2R R94, SRZ ;  /* 0x00000000005e7805 */ /* 0x000fc4000001ff00 */
[----:B------:R-:W-:Y:S02]  /*1b90*/  CS2R R96, SRZ ;  /* 0x0000000000607805 */ /* 0x000fe4000001ff00 */
        /* <DEDUP_REMOVED lines=24> */
[----:B------:R-:W-:Y:S01]  /*1d20*/  CS2R R146, SRZ ;  /* 0x0000000000927805 */ /* 0x000fe2000001ff00 */
[----:B------:R-:W-:Y:S01]  /*1d30*/  IMAD.MOV.U32 R149, RZ, RZ, RZ ;  /* 0x000000ffff957224 */ /* 0x000fe200078e00ff */
[----:B------:R-:W-:Y:S01]  /*1d40*/  CS2R R24, SRZ ;  /* 0x0000000000187805 */ /* 0x000fe2000001ff00 */
[----:B------:R-:W-:Y:S01]  /*1d50*/  IMAD.MOV.U32 R151, RZ, RZ, RZ ;  /* 0x000000ffff977224 */ /* 0x000fe200078e00ff */
[----:B------:R-:W-:Y:S01]  /*1d60*/  CS2R R26, SRZ ;  /* 0x00000000001a7805 */ /* 0x000fe2000001ff00 */
[----:B------:R-:W-:Y:S01]  /*1d70*/  IMAD.U32 R152, RZ, RZ, UR4 ;  /* 0x00000004ff987e24 */ /* 0x000fe2000f8e00ff */
        /* <DEDUP_REMOVED lines=29> */
[----:B------:R-:W-:Y:S01]  /*1f50*/  CS2R R86, SRZ ;  /* 0x0000000000567805 */ /* 0x000fe2000001ff00 */
[----:B------:R-:W-:Y:S06]  /*1f60*/  @!P1 BRA `(.L_x_21) ;  /* 0x0000000800289947 */ /* 0x000fec0003800000 */
[----:B------:R-:W-:-:S13]  /*1f70*/  ISETP.NE.AND P1, PT, R148, 0x3, PT ;  /* 0x000000039400780c */ /* 0x000fda0003f25270 */
[----:B------:R-:W-:Y:S05]  /*1f80*/  @!P1 BRA `(.L_x_22) ;  /* 0x0000000000049947 */ /* 0x000fea0003800000 */
[----:B------:R-:W-:Y:S01]  /*1f90*/  BPT.TRAP 0x1 ;  /* 0x000000040000795c */ /* 0x000fe20000300000 */
.L_x_22:
[----:B------:R-:W-:Y:S01]  /*1fa0*/  ULEA UR6, UR5, UR9, 0x3 ;  /* 0x0000000905067291 */ /* 0x000fe2000f8e183f */
[----:B0-----:R-:W-:-:S05]  /*1fb0*/  IMAD.U32 R18, RZ, RZ, UR4 ;  /* 0x00000004ff127e24 */ /* 0x001fca000f8e00ff */
[----:B------:R-:W-:-:S04]  /*1fc0*/  SHF.L.U32 R18, R18, 0x1f, RZ ;  /* 0x0000001f12127819 */ /* 0x000fc800000006ff */
[----:B------:R0:W1:Y:S01]  /*1fd0*/  SYNCS.PHASECHK.TRANS64.TRYWAIT P0, [UR6], R18 ;  /* 0x00000012ff0075a7 */ /* 0x0000620008000146 */
[----:B------:R-:W-:Y:S05]  /*1fe0*/  @!P1 BRA `(.L_x_23) ;  /* 0x0000000000049947 */ /* 0x000fea0003800000 */
[----:B------:R-:W-:Y:S01]  /*1ff0*/  BPT.TRAP 0x1 ;  /* 0x000000040000795c */ /* 0x000fe20000300000 */
.L_x_23:
[----:B-1----:R-:W-:Y:S05]  /*2000*/  @P0 BRA `(.L_x_24) ;  /* 0x0000000000080947 */ /* 0x002fea0003800000 */
[----:B------:R-:W1:Y:S02]  /*2010*/  SYNCS.PHASECHK.TRANS64.TRYWAIT P0, [UR6], R18 ;  /* 0x00000012ff0075a7 */ /* 0x000e640008000146 */
[----:B-1----:R-:W-:Y:S05]  /*2020*/  @!P0 BRA `(.L_x_25) ;  /* 0x0000008800648947 */ /* 0x002fea0003800000 */
.L_x_24:
[----:B------:R-:W-:Y:S01]  /*2030*/  UIADD3 UR7, UR9, 0x12b80, URZ ;  /* 0x00012b8009077890 */ /* 0x000fe2000fffe03f */
[----:B------:R-:W-:Y:S01]  /*2040*/  WARPGROUP.ARRIVE ;  /* 0x00000000000079c5 */ /* 0x000fe20000000000 */
[----:B------:R-:W-:Y:S01]  /*2050*/  UIADD3 UR6, UR9, 0x380, URZ ;  /* 0x0000038009067890 */ /* 0x000fe2000fffe03f */
[----:B------:R-:W-:Y:S01]  /*2060*/  CS2R R88, SRZ ;  /* 0x0000000000587805 */ /* 0x000fe2000001ff00 */
[----:B------:R-:W-:Y:S01]  /*2070*/  USHF.R.U32.HI UR7, URZ, 0x4, UR7 ;  /* 0x000000043f077899 */ /* 0x000fe20008011607 */
[----:B------:R-:W-:Y:S01]  /*2080*/  CS2R R22, SRZ ;  /* 0x0000000000167805 */ /* 0x000fe2000001ff00 */
[----:B------:R-:W-:Y:S01]  /*2090*/  USHF.R.U32.HI UR6, URZ, 0x4, UR6 ;  /* 0x000000043f067899 */ /* 0x000fe20008011606 */
[----:B------:R-:W-:Y:S01]  /*20a0*/  CS2R R90, SRZ ;  /* 0x00000000005a7805 */ /* 0x000fe2000001ff00 */
[----:B------:R-:W-:Y:S01]  /*20b0*/  ULOP3.LUT UR7, UR7, 0x3fff, URZ, 0xc0, !UPT ;  /* 0x00003fff07077892 */ /* 0x000fe2000f8ec03f */
[----:B------:R-:W-:Y:S01]  /*20c0*/  CS2R R92, SRZ ;  /* 0x00000000005c7805 */ /* 0x000fe2000001ff00 */
[----:B------:R-:W-:Y:S01]  /*20d0*/  ULOP3.LUT UR6, UR6, 0x3fff, URZ, 0xc0, !UPT ;  /* 0x00003fff06067892 */ /* 0x000fe2000f8ec03f */
[----:B------:R-:W-:Y:S01]  /*20e0*/  CS2R R94, SRZ ;  /* 0x00000000005e7805 */ /* 0x000fe2000001ff00 */
[----:B------:R-:W-:Y:S01]  /*20f0*/  ULOP3.LUT UR7, UR7, 0x10000, URZ, 0xfc, !UPT ;  /* 0x0001000007077892 */ /* 0x000fe2000f8efc3f */
[----:B------:R-:W-:Y:S01]  /*2100*/  CS2R R96, SRZ ;  /* 0x0000000000607805 */ /* 0x000fe2000001ff00 */
[----:B------:R-:W-:Y:S01]  /*2110*/  ULOP3.LUT UR6, UR6, 0x10000, URZ, 0xfc, !UPT ;  /* 0x0001000006067892 */ /* 0x000fe2000f8efc3f */
[----:B------:R-:W-:Y:S01]  /*2120*/  CS2R R98, SRZ ;  /* 0x0000000000627805 */ /* 0x000fe2000001ff00 */
[----:B------:R-:W-:Y:S01]  /*2130*/  ULEA UR18, UR5, UR7, 0x8 ;  /* 0x0000000705127291 */ /* 0x000fe2000f8e403f */
[----:B------:R-:W-:Y:S01]  /*2140*/  CS2R R102, SRZ ;  /* 0x0000000000667805 */ /* 0x000fe2000001ff00 */
[----:B------:R-:W-:Y:S01]  /*2150*/  ULEA UR16, UR5, UR6, 0x7 ;  /* 0x0000000605107291 */ /* 0x000fe2000f8e383f */
[----:B------:R-:W-:Y:S01]  /*2160*/  CS2R R100, SRZ ;  /* 0x0000000000647805 */ /* 0x000fe2000001ff00 */
[----:B------:R-:W-:Y:S01]  /*2170*/  ULDC UR7, c[0x0][0x50c] ;  /* 0x0001430000077ab9 */ /* 0x000fe20000000800 */
[----:B------:R-:W-:Y:S01]  /*2180*/  UMOV UR17, 0xc0000010 ;  /* 0xc000001000117882 */ /* 0x000fe20000000000 */
[----:B------:R-:W-:Y:S01]  /*2190*/  UISETP.NE.AND UP0, UPT, UR7, 0x1, UPT ;  /* 0x000000010700788c */ /* 0x000fe2000bf05270 */
[----:B------:R-:W-:Y:S01]  /*21a0*/  CS2R R104, SRZ ;  /* 0x0000000000687805 */ /* 0x000fe2000001ff00 */
[----:B------:R-:W-:Y:S01]  /*21b0*/  UMOV UR19, 0xc0000010 ;  /* 0xc000001000137882 */ /* 0x000fe20000000000 */
[----:B------:R-:W-:Y:S01]  /*21c0*/  UMOV UR6, 0x1 ;  /* 0x0000000100067882 */ /* 0x000fe20000000000 */
[----:B------:R-:W-:Y:S01]  /*21d0*/  USEL UR7, URZ, 0x1, UP0 ;  /* 0x000000013f077887 */ /* 0x000fe20008000000 */
[----:B------:R-:W-:Y:S01]  /*21e0*/  QGMMA.64x128x32.F32.E4M3.E4M3 R24, gdesc[UR16], RZ, !UPT, gsb0 ;  /* 0x01e00000101879f3 */ /* 0x000fe2000c0008ff */
[----:B------:R-:W-:-:S02]  /*21f0*/  CS2R R106, SRZ ;  /* 0x00000000006a7805 */ /* 0x000fc4000001ff00 */
[----:B------:R-:W-:Y:S02]  /*2200*/  CS2R R108, SRZ ;  /* 0x00000000006c7805 */ /* 0x000fe4000001ff00 */
[----:B------:R-:W-:Y:S02]  /*2210*/  CS2R R110, SRZ ;  /* 0x00000000006e7805 */ /* 0x000fe4000001ff00 */
[----:B------:R-:W-:Y:S02]  /*2220*/  CS2R R112, SRZ ;  /* 0x0000000000707805 */ /* 0x000fe4000001ff00 */
[----:B------:R-:W-:Y:S02]  /*2230*/  ISETP.NE.AND P0, PT, RZ, UR7, PT ;  /* 0x00000007ff007c0c */ /* 0x000fe4000bf05270 */
        /* <DEDUP_REMOVED lines=16> */
[----:B------:R-:W-:Y:S01]  /*2340*/  CS2R R146, SRZ ;  /* 0x0000000000927805 */ /* 0x000fe2000001ff00 */
[----:B------:R-:W-:Y:S02]  /*2350*/  IMAD.MOV.U32 R149, RZ, RZ, RZ ;  /* 0x000000ffff957224 */ /* 0x000fe400078e00ff */
[----:B------:R-:W-:Y:S01]  /*2360*/  IMAD.MOV.U32 R151, RZ, RZ, RZ ;  /* 0x000000ffff977224 */ /* 0x000fe200078e00ff */
[----:B------:R-:W-:Y:S06]  /*2370*/  @!P0 BRA `(.L_x_26) ;  /* 0x0000000400088947 */ /* 0x000fec0003800000 */
[----:B------:R-:W-:Y:S02]  /*2380*/  WARPGROUP.DEPBAR.LE gsb0, 0x0 ;  /* 0x00008000000079c5 */ /* 0x000fe40000010000 */
[----:B------:R-:W-:-:S01]  /*2390*/  FADD R151, RZ, R24 ;  /* 0x00000018ff977221 */ /* 0x000fc20000000000 */
[----:B------:R-:W-:Y:S01]  /*23a0*/  FADD R146, RZ, R25 ;  /* 0x00000019ff927221 */ /* 0x000fe20000000000 */
        /* <DEDUP_REMOVED lines=62> */
[----:B------:R-:W-:-:S06]  /*2790*/  UMOV UR6, URZ ;  /* 0x0000003f00067c82 */ /* 0x000fcc0008000000 */
.L_x_26:
[----:B------:R-:W-:-:S04]  /*27a0*/  UIADD3 UR14, UR5, 0x1, URZ ;  /* 0x00000001050e7890 */ /* 0x000fc8000fffe03f */
[----:B------:R-:W-:-:S04]  /*27b0*/  UISETP.NE.AND UP0, UPT, UR14, 0x25, UPT ;  /* 0x000000250e00788c */ /* 0x000fc8000bf05270 */
[----:B------:R-:W-:Y:S02]  /*27c0*/  USEL UR8, URZ, 0x1, UP0 ;  /* 0x000000013f087887 */ /* 0x000fe40008000000 */
[----:B------:R-:W-:Y:S02]  /*27d0*/  USEL UR14, UR14, URZ, UP0 ;  /* 0x0000003f0e0e7287 */ /* 0x000fe40008000000 */
[----:B------:R-:W-:-:S06]  /*27e0*/  ULOP3.LUT UR8, UR4, UR8, URZ, 0x3c, !UPT ;  /* 0x0000000804087292 */ /* 0x000fcc000f8e3c3f */
[----:B------:R-:W-:Y:S01]  /*27f0*/  IMAD.U32 R152, RZ, RZ, UR8 ;  /* 0x00000008ff987e24 */ /* 0x000fe2000f8e00ff */
[----:B------:R-:W-:-:S06]  /*2800*/  UMOV UR8, 0x1 ;  /* 0x0000000100087882 */ /* 0x000fcc0000000000 */
.L_x_21:
[----:B------:R-:W-:-:S06]  /*2810*/  UISETP.GE.AND UP0, UPT, UR10, 0x1, UPT ;  /* 0x000000010a00788c */ /* 0x000fcc000bf06270 */
[----:B------:R-:W-:-:S13]  /*2820*/  PLOP3.LUT P0, PT, PT, PT, UP0, 0x80, 0x0 ;  /* 0x000000000000781c */ /* 0x000fda0003f0f008 */
[----:B------:R-:W-:Y:S05]  /*2830*/  @!P0 BRA `(.L_x_27) ;  /* 0x0000000400f48947 */ /* 0x000fea0003800000 */
[----:B01----:R-:W-:Y:S01]  /*2840*/  IMAD.U32 R18, RZ, RZ, UR10 ;  /* 0x0000000aff127e24 */ /* 0x003fe2000f8e00ff */
[----:B------:R-:W-:Y:S01]  /*2850*/  ULDC UR24, c[0x0][0x50c] ;  /* 0x0001430000187ab9 */ /* 0x000fe20000000800 */
[----:B------:R-:W-:-:S07]  /*2860*/  IMAD.U32 R19, RZ, RZ, UR5 ;  /* 0x00000005ff137e24 */ /* 0x000fce000f8e00ff */
.L_x_35:
[----:B------:R-:W-:-:S13]  /*2870*/  ISETP.NE.AND P1, PT, R148, 0x3, PT ;  /* 0x000000039400780c */ /* 0x000fda0003f25270 */
[----:B------:R-:W-:Y:S05]  /*2880*/  @!P1 BRA `(.L_x_28) ;  /* 0x0000000000049947 */ /* 0x000fea0003800000 */
[----:B------:R-:W-:Y:S01]  /*2890*/  BPT.TRAP 0x1 ;  /* 0x000000040000795c */ /* 0x000fe20000300000 */
.L_x_28:
[----:B------:R-:W-:Y:S01]  /*28a0*/  ULEA UR16, UR14, UR9, 0x3 ;  /* 0x000000090e107291 */ /* 0x000fe2000f8e183f */
[----:B------:R-:W-:-:S08]  /*28b0*/  SHF.L.U32 R20, R152, 0x1f, RZ ;  /* 0x0000001f98147819 */ /* 0x000fd000000006ff */
[----:B------:R0:W1:Y:S01]  /*28c0*/  SYNCS.PHASECHK.TRANS64.TRYWAIT P0, [UR16], R20 ;  /* 0x00000014ff0075a7 */ /* 0x0000620008000150 */
[----:B------:R-:W-:Y:S05]  /*28d0*/  @!P1 BRA `(.L_x_29) ;  /* 0x0000000000049947 */ /* 0x000fea0003800000 */
[----:B------:R-:W-:Y:S01]  /*28e0*/  BPT.TRAP 0x1 ;  /* 0x000000040000795c */ /* 0x000fe20000300000 */
.L_x_29:
[----:B-1----:R-:W-:Y:S05]  /*28f0*/  @P0 BRA `(.L_x_30) ;  /* 0x0000000000080947 */ /* 0x002fea0003800000 */
[----:B------:R-:W1:Y:S02]  /*2900*/  SYNCS.PHASECHK.TRANS64.TRYWAIT P0, [UR16], R20 ;  /* 0x00000014ff0075a7 */ /* 0x000e640008000150 */
[----:B-1----:R-:W-:Y:S05]  /*2910*/  @!P0 BRA `(.L_x_31) ;  /* 0x0000008000408947 */ /* 0x002fea0003800000 */
.L_x_30:
[----:B------:R-:W-:Y:S01]  /*2920*/  UIADD3 UR16, UR9, 0x380, URZ ;  /* 0x0000038009107890 */ /* 0x000fe2000fffe03f */
[----:B------:R-:W-:Y:S01]  /*2930*/  WARPGROUP.ARRIVE ;  /* 0x00000000000079c5 */ /* 0x000fe20000000000 */
[----:B------:R-:W-:Y:S02]  /*2940*/  UIADD3 UR17, UR9, 0x12b80, URZ ;  /* 0x00012b8009117890 */ /* 0x000fe4000fffe03f */
[----:B------:R-:W-:Y:S02]  /*2950*/  USHF.R.U32.HI UR16, URZ, 0x4, UR16 ;  /* 0x000000043f107899 */ /* 0x000fe40008011610 */
[----:B------:R-:W-:Y:S02]  /*2960*/  USHF.R.U32.HI UR17, URZ, 0x4, UR17 ;  /* 0x000000043f117899 */ /* 0x000fe40008011611 */
[----:B------:R-:W-:Y:S02]  /*2970*/  UISETP.NE.AND UP0, UPT, UR7, URZ, UPT ;  /* 0x0000003f0700728c */ /* 0x000fe4000bf05270 */
[----:B------:R-:W-:-:S02]  /*2980*/  ULOP3.LUT UR16, UR16, 0x3fff, URZ, 0xc0, !UPT ;  /* 0x00003fff10107892 */ /* 0x000fc4000f8ec03f */
[----:B------:R-:W-:Y:S02]  /*2990*/  ULOP3.LUT UR17, UR17, 0x3fff, URZ, 0xc0, !UPT ;  /* 0x00003fff11117892 */ /* 0x000fe4000f8ec03f */
[----:B------:R-:W-:Y:S02]  /*29a0*/  USEL UR8, UR8, URZ, !UP0 ;  /* 0x0000003f08087287 */ /* 0x000fe4000c000000 */
[----:B------:R-:W-:Y:S02]  /*29b0*/  ULOP3.LUT UR16, UR16, 0x10000, URZ, 0xfc, !UPT ;  /* 0x0001000010107892 */ /* 0x000fe4000f8efc3f */
[----:B------:R-:W-:Y:S02]  /*29c0*/  ULOP3.LUT UR17, UR17, 0x10000, URZ, 0xfc, !UPT ;  /* 0x0001000011117892 */ /* 0x000fe4000f8efc3f */
[----:B------:R-:W-:Y:S02]  /*29d0*/  UISETP.NE.U32.AND UP0, UPT, UR8, URZ, UPT ;  /* 0x0000003f0800728c */ /* 0x000fe4000bf05070 */
[----:B------:R-:W-:-:S02]  /*29e0*/  ULEA UR16, UR14, UR16, 0x7 ;  /* 0x000000100e107291 */ /* 0x000fc4000f8e383f */
[----:B------:R-:W-:Y:S01]  /*29f0*/  ULEA UR18, UR14, UR17, 0x8 ;  /* 0x000000110e127291 */ /* 0x000fe2000f8e403f */
[----:B------:R-:W-:Y:S02]  /*2a00*/  UMOV UR19, 0xc0000010 ;  /* 0xc000001000137882 */ /* 0x000fe40000000000 */
[----:B------:R-:W-:Y:S01]  /*2a10*/  UMOV UR17, 0xc0000010 ;  /* 0xc000001000117882 */ /* 0x000fe20000000000 */
[----:B------:R-:W-:-:S05]  /*2a20*/  UIADD3 UR6, UR6, 0x1, URZ ;  /* 0x0000000106067890 */ /* 0x000fca000fffe03f */
[----:B------:R-:W-:Y:S01]  /*2a30*/  QGMMA.64x128x32.F32.E4M3.E4M3 R24, gdesc[UR16], R24, UP0, gsb0 ;  /* 0x01e00000101879f3 */ /* 0x000fe2000b800818 */
[----:B------:R-:W-:-:S04]  /*2a40*/  UISETP.NE.AND UP0, UPT, UR6, UR24, UPT ;  /* 0x000000180600728c */ /* 0x000fc8000bf05270 */
[----:B------:R-:W-:-:S06]  /*2a50*/  USEL UR7, URZ, 0x1, UP0 ;  /* 0x000000013f077887 */ /* 0x000fcc0008000000 */
[----:B------:R-:W-:Y:S01]  /*2a60*/  ISETP.NE.AND P0, PT, RZ, UR7, PT ;  /* 0x00000007ff007c0c */ /* 0x000fe2000bf05270 */
[----:B------:R-:W-:-:S12]  /*2a70*/  WARPGROUP.DEPBAR.LE gsb0, 0x1 ;  /* 0x00008000000079c5 */ /* 0x000fd80000010100 */
[----:B------:R-:W-:Y:S05]  /*2a80*/  @!P0 BRA `(.L_x_32) ;  /* 0x0000000400088947 */ /* 0x000fea0003800000 */
[----:B------:R-:W-:Y:S02]  /*2a90*/  WARPGROUP.DEPBAR.LE gsb0, 0x0 ;  /* 0x00008000000079c5 */ /* 0x000fe40000010000 */
[----:B------:R-:W-:-:S01]  /*2aa0*/  FADD R151, R24, R151 ;  /* 0x0000009718977221 */ /* 0x000fc20000000000 */
[----:B------:R-:W-:Y:S01]  /*2ab0*/  FADD R146, R25, R146 ;  /* 0x0000009219927221 */ /* 0x000fe20000000000 */
        /* <DEDUP_REMOVED lines=62> */
[----:B------:R-:W-:-:S06]  /*2ea0*/  UMOV UR6, URZ ;  /* 0x0000003f00067c82 */ /* 0x000fcc0008000000 */
.L_x_32:
[----:B------:R-:W-:Y:S05]  /*2eb0*/  @!P1 BRA `(.L_x_33) ;  /* 0x0000000000049947 */ /* 0x000fea0003800000 */
[----:B------:R-:W-:Y:S01]  /*2ec0*/  BPT.TRAP 0x1 ;  /* 0x000000040000795c */ /* 0x000fe20000300000 */
.L_x_33:
[----:B------:R-:W-:-:S13]  /*2ed0*/  ISETP.NE.AND P0, PT, R13, RZ, PT ;  /* 0x000000ff0d00720c */ /* 0x000fda0003f05270 */
[----:B01----:R-:W-:-:S05]  /*2ee0*/  @P0 LEA R20, R19, UR9, 0x3 ;  /* 0x0000000913140c11 */ /* 0x003fca000f8e18ff */
[----:B------:R-:W-:-:S05]  /*2ef0*/  @P0 VIADD R21, R20, 0x128 ;  /* 0x0000012814150836 */ /* 0x000fca0000000000 */
[----:B------:R-:W-:-:S04]  /*2f00*/  @P0 PRMT R21, R12, 0x654, R21 ;  /* 0x000006540c150816 */ /* 0x000fc80000000015 */
[----:B------:R0:W-:Y:S01]  /*2f10*/  @P0 SYNCS.ARRIVE.TRANS64.RED.A1T0 RZ, [R21+URZ], RZ ;  /* 0x000000ff15ff09a7 */ /* 0x0001e2000810043f */
[----:B------:R-:W-:-:S13]  /*2f20*/  ISETP.GT.U32.AND P0, PT, R7, 0x1, PT ;  /* 0x000000010700780c */ /* 0x000fda0003f04070 */
[----:B0-----:R-:W-:Y:S05]  /*2f30*/  @P0 BRA `(.L_x_34) ;  /* 0x0000000000040947 */ /* 0x001fea0003800000 */
[----:B------:R-:W-:Y:S01]  /*2f40*/  BPT.TRAP 0x1 ;  /* 0x000000040000795c */ /* 0x000fe20000300000 */
.L_x_34:
[----:B------:R-:W-:Y:S01]  /*2f50*/  UIADD3 UR14, UR14, 0x1, URZ ;  /* 0x000000010e0e7890 */ /* 0x000fe2000fffe03f */
[C---:B------:R-:W-:Y:S01]  /*2f60*/  ISETP.GT.AND P1, PT, R18.reuse, 0x1, PT ;  /* 0x000000011200780c */ /* 0x040fe20003f24270 */
[----:B------:R-:W-:Y:S02]  /*2f70*/  VIADD R19, R19, 0x1 ;  /* 0x0000000113137836 */ /* 0x000fe40000000000 */
[----:B------:R-:W-:Y:S01]  /*2f80*/  UISETP.NE.AND UP0, UPT, UR14, 0x25, UPT ;  /* 0x000000250e00788c */ /* 0x000fe2000bf05270 */
[----:B------:R-:W-:Y:S02]  /*2f90*/  VIADD R18, R18, 0xffffffff ;  /* 0xffffffff12127836 */ /* 0x000fe40000000000 */
[C---:B------:R-:W-:Y:S01]  /*2fa0*/  ISETP.NE.AND P0, PT, R19.reuse, 0x25, PT ;  /* 0x000000251300780c */ /* 0x040fe20003f05270 */
[----:B------:R-:W-:Y:S02]  /*2fb0*/  USEL UR8, URZ, 0x1, UP0 ;  /* 0x000000013f087887 */ /* 0x000fe40008000000 */
[----:B------:R-:W-:Y:S01]  /*2fc0*/  USEL UR14, UR14, URZ, UP0 ;  /* 0x0000003f0e0e7287 */ /* 0x000fe20008000000 */
[----:B------:R-:W-:-:S03]  /*2fd0*/  SEL R19, R19, RZ, P0 ;  /* 0x000000ff13137207 */ /* 0x000fc60000000000 */
[----:B------:R-:W-:Y:S01]  /*2fe0*/  LOP3.LUT R152, R152, UR8, RZ, 0x3c, !PT ;  /* 0x0000000898987c12 */ /* 0x000fe2000f8e3cff */
[----:B------:R-:W-:Y:S01]  /*2ff0*/  UMOV UR8, 0x1 ;  /* 0x0000000100087882 */ /* 0x000fe20000000000 */
[----:B------:R-:W-:Y:S06]  /*3000*/  @P1 BRA `(.L_x_35) ;  /* 0xfffffff800181947 */ /* 0x000fec000383ffff */
.L_x_27:
[----:B------:R-:W-:Y:S01]  /*3010*/  UISETP.NE.AND UP0, UPT, UR6, URZ, UPT ;  /* 0x0000003f0600728c */ /* 0x000fe2000bf05270 */
[----:B01----:R-:W0:Y:S01]  /*3020*/  LDC R18, c[0x0][0x28c] ;  /* 0x0000a300ff127b82 */ /* 0x003e220000000800 */
[----:B------:R-:W-:Y:S02]  /*3030*/  IMAD.U32 R19, RZ, RZ, UR23 ;  /* 0x00000017ff137e24 */ /* 0x000fe4000f8e00ff */
[----:B------:R-:W-:-:S06]  /*3040*/  USEL UR6, URZ, 0x1, !UP0 ;  /* 0x000000013f067887 */ /* 0x000fcc000c000000 */
[----:B------:R-:W-:-:S13]  /*3050*/  ISETP.NE.AND P0, PT, RZ, UR6, PT ;  /* 0x00000006ff007c0c */ /* 0x000fda000bf05270 */
[----:B------:R-:W-:Y:S05]  /*3060*/  @!P0 BRA `(.L_x_36) ;  /* 0x0000000400048947 */ /* 0x000fea0003800000 */
[----:B------:R-:W-:Y:S02]  /*3070*/  WARPGROUP.DEPBAR.LE gsb0, 0x0 ;  /* 0x00008000000079c5 */ /* 0x000fe40000010000 */
[----:B------:R-:W-:Y:S01]  /*3080*/  FADD R151, R24, R151 ;  /* 0x0000009718977221 */ /* 0x000fe20000000000 */
        /* <DEDUP_REMOVED lines=62> */
[----:B------:R-:W-:-:S07]  /*3470*/  FADD R88, R88, R87 ;  /* 0x0000005758587221 */ /* 0x000fce0000000000 */
.L_x_36:
[----:B0-----:R-:W-:Y:S01]  /*3480*/  ISETP.GE.AND P0, PT, R18, 0x1, PT ;  /* 0x000000011200780c */ /* 0x001fe20003f06270 */
[----:B------:R0:W-:Y:S01]  /*3490*/  SYNCS.ARRIVE.TRANS64.A1T0 RZ, [R19+UR22], RZ ;  /* 0x000000ff13ff79a7 */ /* 0x0001e20008100016 */
[----:B------:R-:W-:-:S11]  /*34a0*/  WARPGROUP.DEPBAR.LE gsb0, 0x0 ;  /* 0x00008000000079c5 */ /* 0x000fd60000010000 */
[----:B------:R-:W-:Y:S05]  /*34b0*/  @!P0 BRA `(.L_x_37) ;  /* 0x0000000000548947 */ /* 0x000fea0003800000 */
[----:B------:R-:W-:-:S13]  /*34c0*/  ISETP.NE.AND P0, PT, R148, 0x3, PT ;  /* 0x000000039400780c */ /* 0x000fda0003f05270 */
[----:B------:R-:W-:Y:S05]  /*34d0*/  @!P0 BRA `(.L_x_38) ;  /* 0x0000000000048947 */ /* 0x000fea0003800000 */
[----:B------:R-:W-:Y:S01]  /*34e0*/  BPT.TRAP 0x1 ;  /* 0x000000040000795c */ /* 0x000fe20000300000 */
.L_x_38:
[----:B------:R-:W-:Y:S01]  /*34f0*/  ISETP.NE.AND P0, PT, R13, RZ, PT ;  /* 0x000000ff0d00720c */ /* 0x000fe20003f05270 */
[----:B------:R-:W-:Y:S01]  /*3500*/  BSSY B0, `(.L_x_39) ;  /* 0x000000e000007945 */ /* 0x000fe20003800000 */
[----:B------:R-:W-:-:S11]  /*3510*/  ISETP.GT.U32.AND P1, PT, R7, 0x1, PT ;  /* 0x000000010700780c */ /* 0x000fd60003f24070 */
[----:B------:R-:W-:Y:S05]  /*3520*/  @!P0 BRA `(.L_x_40) ;  /* 0x00000000002c8947 */ /* 0x000fea0003800000 */
[----:B------:R-:W-:-:S04]  /*3530*/  UIADD3 UR8, UR10, UR5, URZ ;  /* 0x000000050a087290 */ /* 0x000fc8000fffe03f */
[----:B------:R-:W-:-:S04]  /*3540*/  UIMAD.WIDE.U32 UR6, UR8, -0x45306eb3, URZ ;  /* 0xbacf914d080678a5 */ /* 0x000fc8000f8e003f */
[----:B------:R-:W-:-:S04]  /*3550*/  UIADD3 UR6, UR8, -UR7, URZ ;  /* 0x8000000708067290 */ /* 0x000fc8000fffe03f */
[----:B------:R-:W-:-:S04]  /*3560*/  ULEA.HI UR6, UR6, UR7, URZ, 0x1f ;  /* 0x0000000706067291 */ /* 0x000fc8000f8ff83f */
[----:B------:R-:W-:-:S04]  /*3570*/  USHF.R.U32.HI UR6, URZ, 0x5, UR6 ;  /* 0x000000053f067899 */ /* 0x000fc80008011606 */
[----:B------:R-:W-:-:S04]  /*3580*/  UIMAD UR6, UR6, -0x25, UR8 ;  /* 0xffffffdb060678a4 */ /* 0x000fc8000f8e0208 */
[----:B------:R-:W-:-:S04]  /*3590*/  ULEA UR6, UR6, UR9, 0x3 ;  /* 0x0000000906067291 */ /* 0x000fc8000f8e183f */
[----:B------:R-:W-:-:S06]  /*35a0*/  UIADD3 UR6, UR6, 0x128, URZ ;  /* 0x0000012806067890 */ /* 0x000fcc000fffe03f */
[----:B0-----:R-:W-:-:S05]  /*35b0*/  IMAD.U32 R19, RZ, RZ, UR6 ;  /* 0x00000006ff137e24 */ /* 0x001fca000f8e00ff */
[----:B------:R-:W-:-:S04]  /*35c0*/  PRMT R18, R12, 0x654, R19 ;  /* 0x000006540c127816 */ /* 0x000fc80000000013 */
[----:B------:R1:W-:Y:S03]  /*35d0*/  SYNCS.ARRIVE.TRANS64.RED.A1T0 RZ, [R18+URZ], RZ ;  /* 0x000000ff12ff79a7 */ /* 0x0003e6000810043f */
.L_x_40:
[----:B------:R-:W-:Y:S05]  /*35e0*/  BSYNC B0 ;  /* 0x0000000000007941 */ /* 0x000fea0003800000 */
.L_x_39:
[----:B------:R-:W-:Y:S05]  /*35f0*/  @P1 BRA `(.L_x_37) ;  /* 0x0000000000041947 */ /* 0x000fea0003800000 */
[----:B------:R-:W-:Y:S01]  /*3600*/  BPT.TRAP 0x1 ;  /* 0x000000040000795c */ /* 0x000fe20000300000 */
.L_x_37:
[----:B-1----:R-:W-:Y:S01]  /*3610*/  SHF.L.U32 R18, R150, 0x1f, RZ ;  /* 0x0000001f96127819 */ /* 0x002fe200000006ff */
[----:B------:R-:W-:Y:S01]  /*3620*/  UIADD3 UR8, UR15, UR5, URZ ;  /* 0x000000050f087290 */ /* 0x000fe2000fffe03f */
[----:B------:R-:W1:Y:S01]  /*3630*/  LDC R29, c[0x0][0x288] ;  /* 0x0000a200ff1d7b82 */ /* 0x000e620000000800 */
[----:B------:R-:W-:Y:S01]  /*3640*/  UISETP.GE.U32.AND UP1, UPT, UR15, 0x25, UPT ;  /* 0x000000250f00788c */ /* 0x000fe2000bf26070 */
[----:B------:R-:W-:Y:S01]  /*3650*/  IMAD.SHL.U32 R26, R16, 0x2, RZ ;  /* 0x00000002101a7824 */ /* 0x000fe200078e00ff */
[----:B------:R-:W-:Y:S02]  /*3660*/  UISETP.GT.U32.AND UP0, UPT, UR8, 0x24, UPT ;  /* 0x000000240800788c */ /* 0x000fe4000bf04070 */
[----:B------:R-:W-:Y:S02]  /*3670*/  UIMAD.WIDE.U32 UR6, UR8, -0x45306eb3, URZ ;  /* 0xbacf914d080678a5 */ /* 0x000fe4000f8e003f */
[----:B------:R-:W-:Y:S01]  /*3680*/  UISETP.LT.U32.AND UP0, UPT, UR15, 0x25, UP0 ;  /* 0x000000250f00788c */ /* 0x000fe20008701070 */
[----:B------:R-:W4:Y:S01]  /*3690*/  SYNCS.PHASECHK.TRANS64.TRYWAIT P0, [UR11+0x8], R18 ;  /* 0x00000812ff0075a7 */ /* 0x000f22000800014b */
[----:B------:R-:W-:Y:S01]  /*36a0*/  UIADD3 UR5, UR8, -UR7, URZ ;  /* 0x8000000708057290 */ /* 0x000fe2000fffe03f */
[----:B------:R-:W-:Y:S01]  /*36b0*/  SHF.R.S32.HI R27, RZ, 0x1f, R26 ;  /* 0x0000001fff1b7819 */ /* 0x000fe2000001141a */
[----:B------:R-:W-:-:S02]  /*36c0*/  USEL UR6, URZ, 0x1, !UP0 ;  /* 0x000000013f067887 */ /* 0x000fc4000c000000 */
[----:B------:R-:W-:Y:S02]  /*36d0*/  ULEA.HI UR5, UR5, UR7, URZ, 0x1f ;  /* 0x0000000705057291 */ /* 0x000fe4000f8ff83f */
[----:B------:R-:W-:Y:S02]  /*36e0*/  ULOP3.LUT UR4, UR4, UR6, URZ, 0x3c, !UPT ;  /* 0x0000000604047292 */ /* 0x000fe4000f8e3c3f */
[----:B------:R-:W-:-:S04]  /*36f0*/  USHF.R.U32.HI UR5, URZ, 0x5, UR5 ;  /* 0x000000053f057899 */ /* 0x000fc80008011605 */
[----:B------:R-:W-:Y:S02]  /*3700*/  @UP1 ULOP3.LUT UR4, UR4, 0x1, UR5, 0x78, !UPT ;  /* 0x0000000104041892 */ /* 0x000fe4000f8e7805 */
[----:B------:R-:W-:Y:S01]  /*3710*/  UIMAD UR5, UR5, -0x25, UR8 ;  /* 0xffffffdb050578a4 */ /* 0x000fe2000f8e0208 */
[----:B-1--4-:R-:W-:Y:S11]  /*3720*/  @!P0 BRA `(.L_x_41) ;  /* 0x0000007000d48947 */ /* 0x012ff60003800000 */
.L_x_232:
[----:B------:R-:W-:Y:S01]  /*3730*/  IMAD.SHL.U32 R28, R6, 0x40, RZ ;  /* 0x00000040061c7824 */ /* 0x000fe200078e00ff */
[----:B------:R-:W-:Y:S01]  /*3740*/  ULDC UR8, c[0x0][0x284] ;  /* 0x0000a10000087ab9 */ /* 0x000fe20000000800 */
[----:B------:R-:W-:Y:S01]  /*3750*/  IMAD.SHL.U32 R33, R5, 0x80, RZ ;  /* 0x0000008005217824 */ /* 0x000fe200078e00ff */
[----:B------:R-:W-:Y:S01]  /*3760*/  SHF.R.S32.HI R34, RZ, 0x1f, R4 ;  /* 0x0000001fff227819 */ /* 0x000fe20000011404 */
[----:B------:R-:W-:Y:S01]  /*3770*/  ULDC.64 UR6, c[0x0][0x5d0] ;  /* 0x0001740000067ab9 */ /* 0x000fe20000000a00 */
[----:B------:R-:W-:Y:S01]  /*3780*/  ISETP.GE.AND P0, PT, R28, UR8, PT ;  /* 0x000000081c007c0c */ /* 0x000fe2000bf06270 */
[----:B0-----:R-:W-:Y:S01]  /*3790*/  IMAD.WIDE.U32 R18, R4, UR6, R26 ;  /* 0x0000000604127c25 */ /* 0x001fe2000f8e001a */
[----:B------:R-:W-:Y:S02]  /*37a0*/  SHF.R.S32.HI R32, RZ, 0x1f, R33 ;  /* 0x0000001fff207819 */ /* 0x000fe40000011421 */
[C---:B------:R-:W-:Y:S01]  /*37b0*/  ISETP.GE.OR P0, PT, R33.reuse, R29, P0 ;  /* 0x0000001d2100720c */ /* 0x040fe20000706670 */
[----:B------:R-:W-:Y:S01]  /*37c0*/  IMAD R5, R34, UR6, RZ ;  /* 0x0000000622057c24 */ /* 0x000fe2000f8e02ff */
[----:B------:R-:W-:-:S03]  /*37d0*/  IADD3 R18, P1, R33, R18, RZ ;  /* 0x0000001221127210 */ /* 0x000fc60007f3e0ff */
[----:B------:R-:W-:-:S05]  /*37e0*/  IMAD R5, R4, UR7, R5 ;  /* 0x0000000704057c24 */ /* 0x000fca000f8e0205 */
[----:B------:R-:W-:-:S03]  /*37f0*/  IADD3.X R19, R32, R19, R5, P1, !PT ;  /* 0x0000001320137210 */ /* 0x000fc60000ffe405 */
[----:B------:R-:W-:Y:S05]  /*3800*/  @P0 BRA `(.L_x_42) ;  /* 0x0000004400b80947 */ /* 0x000fea0003800000 */
[----:B------:R-:W0:Y:S01]  /*3810*/  LDC.64 R30, c[0x0][0x5c8] ;  /* 0x00017200ff1e7b82 */ /* 0x000e220000000a00 */
[----:B------:R-:W-:Y:S01]  /*3820*/  IMAD.WIDE R24, R6, 0x40, R10 ;  /* 0x0000004006187825 */ /* 0x000fe200078e020a */
[----:B------:R-:W-:Y:S01]  /*3830*/  ULDC.64 UR6, c[0x0][0x5c0] ;  /* 0x0001700000067ab9 */ /* 0x000fe20000000a00 */
[----:B------:R-:W-:Y:S02]  /*3840*/  BSSY B0, `(.L_x_42) ;  /* 0x000046a000007945 */ /* 0x000fe40003800000 */
[----:B------:R-:W-:-:S04]  /*3850*/  IMAD R6, R16, -0x2, R29 ;  /* 0xfffffffe10067824 */ /* 0x000fc800078e021d */
[----:B------:R-:W-:Y:S02]  /*3860*/  IMAD.IADD R6, R6, 0x1, -R33 ;  /* 0x0000000106067824 */ /* 0x000fe400078e0a21 */
[-C--:B0-----:R-:W-:Y:S02]  /*3870*/  IMAD R5, R25, R30.reuse, RZ ;  /* 0x0000001e19057224 */ /* 0x081fe400078e02ff */
[----:B------:R-:W-:-:S04]  /*3880*/  IMAD.WIDE.U32 R18, R24, R30, R18 ;  /* 0x0000001e18127225 */ /* 0x000fc800078e0012 */
[----:B------:R-:W-:Y:S01]  /*3890*/  IMAD R21, R24, R31, R5 ;  /* 0x0000001f18157224 */ /* 0x000fe200078e0205 */
[----:B------:R-:W-:Y:S02]  /*38a0*/  LEA R5, P0, R30, R18, 0x3 ;  /* 0x000000121e057211 */ /* 0x000fe400078018ff */
[----:B------:R-:W-:Y:S01]  /*38b0*/  IADD3 R20, P1, R18, UR6, RZ ;  /* 0x0000000612147c10 */ /* 0x000fe2000ff3e0ff */
[----:B------:R-:W-:Y:S01]  /*38c0*/  IMAD.IADD R21, R19, 0x1, R21 ;  /* 0x0000000113157824 */ /* 0x000fe200078e0215 */
[----:B------:R-:W-:-:S04]  /*38d0*/  IADD3 R18, P3, R5, UR6, RZ ;  /* 0x0000000605127c10 */ /* 0x000fc8000ff7e0ff */
[----:B------:R-:W-:Y:S01]  /*38e0*/  LEA.HI.X R5, R30, R21, R31, 0x3, P0 ;  /* 0x000000151e057211 */ /* 0x000fe200000f1c1f */
[----:B------:R-:W-:Y:S01]  /*38f0*/  IMAD.IADD R30, R17, 0x1, -R28 ;  /* 0x00000001111e7824 */ /* 0x000fe200078e0a1c */
[----:B---3-5:R-:W-:Y:S02]  /*3900*/  FSETP.NEU.AND P0, PT, R15, RZ, PT ;  /* 0x000000ff0f00720b */ /* 0x028fe40003f0d000 */
[----:B------:R-:W-:Y:S02]  /*3910*/  IADD3.X R21, R21, UR7, RZ, P1, !PT ;  /* 0x0000000715157c10 */ /* 0x000fe40008ffe4ff */
[----:B------:R-:W-:-:S09]  /*3920*/  IADD3.X R19, R5, UR7, RZ, P3, !PT ;  /* 0x0000000705137c10 */ /* 0x000fd20009ffe4ff */
[----:B------:R-:W-:Y:S05]  /*3930*/  @!P0 BRA `(.L_x_43) ;  /* 0x0000003400608947 */ /* 0x000fea0003800000 */
[----:B------:R-:W-:Y:S01]  /*3940*/  ULDC.64 UR6, c[0x0][0x5b8] ;  /* 0x00016e0000067ab9 */ /* 0x000fe20000000a00 */
[----:B------:R-:W-:Y:S01]  /*3950*/  ULDC.64 UR16, c[0x0][0x5a8] ;  /* 0x00016a0000107ab9 */ /* 0x000fe20000000a00 */
[----:B------:R-:W-:Y:S01]  /*3960*/  IMAD.WIDE.U32 R26, R4, UR6, R26 ;  /* 0x00000006041a7c25 */ /* 0x000fe2000f8e001a */
[----:B------:R-:W-:Y:S01]  /*3970*/  BSSY B1, `(.L_x_44) ;  /* 0x0000010000017945 */ /* 0x000fe20003800000 */
[----:B------:R-:W-:Y:S02]  /*3980*/  PRMT R28, RZ, 0x7610, R28 ;  /* 0x00007610ff1c7816 */ /* 0x000fe4000000001c */
[----:B------:R-:W-:Y:S01]  /*3990*/  IMAD R5, R34, UR6, RZ ;  /* 0x0000000622057c24 */ /* 0x000fe2000f8e02ff */
[----:B------:R-:W-:-:S03]  /*39a0*/  IADD3 R26, P0, R33, R26, RZ ;  /* 0x0000001a211a7210 */ /* 0x000fc60007f1e0ff */
[----:B------:R-:W-:Y:S01]  /*39b0*/  IMAD R5, R4, UR7, R5 ;  /* 0x0000000704057c24 */ /* 0x000fe2000f8e0205 */
[----:B------:R-:W-:Y:S02]  /*39c0*/  ULDC.64 UR6, c[0x0][0x5b0] ;  /* 0x00016c0000067ab9 */ /* 0x000fe40000000a00 */
[----:B------:R-:W-:Y:S02]  /*39d0*/  IMAD R29, R25, UR6, RZ ;  /* 0x00000006191d7c24 */ /* 0x000fe4000f8e02ff */
[----:B------:R-:W-:Y:S02]  /*39e0*/  IADD3.X R27, R32, R27, R5, P0, !PT ;  /* 0x0000001b201b7210 */ /* 0x000fe400007fe405 */
[----:B------:R-:W-:Y:S01]  /*39f0*/  ISETP.GE.AND P0, PT, R30, 0x1, PT ;  /* 0x000000011e00780c */ /* 0x000fe20003f06270 */
[C---:B------:R-:W-:Y:S02]  /*3a00*/  IMAD R29, R24.reuse, UR7, R29 ;  /* 0x00000007181d7c24 */ /* 0x040fe4000f8e021d */
[----:B------:R-:W-:Y:S01]  /*3a10*/  IMAD.WIDE.U32 R4, R24, UR6, R26 ;  /* 0x0000000618047c25 */ /* 0x000fe2000f8e001a */
[----:B------:R-:W-:-:S02]  /*3a20*/  ISETP.LT.OR P4, PT, R6, 0x1, !P0 ;  /* 0x000000010600780c */ /* 0x000fc40004781670 */
[----:B------:R-:W-:-:S04]  /*3a30*/  IADD3 R4, P1, R4, UR16, RZ ;  /* 0x0000001004047c10 */ /* 0x000fc8000ff3e0ff */
[----:B------:R-:W-:-:S07]  /*3a40*/  IADD3.X R5, R5, UR17, R29, P1, !PT ;  /* 0x0000001105057c10 */ /* 0x000fce0008ffe41d */
[----:B------:R-:W-:Y:S05]  /*3a50*/  @P4 BRA `(.L_x_45) ;  /* 0x0000000000044947 */ /* 0x000fea0003800000 */
[----:B------:R0:W5:Y:S02]  /*3a60*/  LDG.E.U8 R28, desc[UR20][R4.64] ;  /* 0x00000014041c7981 */ /* 0x000164000c1e1100 */
.L_x_45:
[----:B------:R-:W-:Y:S05]  /*3a70*/  BSYNC B1 ;  /* 0x0000000000017941 */ /* 0x000fea0003800000 */
.L_x_44:
[----:B-----5:R-:W-:Y:S01]  /*3a80*/  LOP3.LUT R28, R28, 0xff, RZ, 0xc0, !PT ;  /* 0x000000ff1c1c7812 */ /* 0x020fe200078ec0ff */
[----:B------:R-:W-:Y:S01]  /*3a90*/  BSSY B1, `(.L_x_46) ;  /* 0x000000b000017945 */ /* 0x000fe20003800000 */
[----:B------:R-:W-:Y:S02]  /*3aa0*/  ISETP.LT.OR P3, PT, R6, 0x2, !P0 ;  /* 0x000000020600780c */ /* 0x000fe40004761670 */
[----:B------:R-:W-:-:S05]  /*3ab0*/  F2FP.F16.E4M3.UNPACK_B R28, R28 ;  /* 0x0000001cff1c723e */ /* 0x000fca00020006ff */
[----:B------:R-:W-:-:S05]  /*3ac0*/  HADD2.F32 R28, -RZ, R28.H0_H0 ;  /* 0x2000001cff1c7230 */ /* 0x000fca0000004100 */
[----:B------:R-:W-:-:S04]  /*3ad0*/  FMUL R28, R28, R15 ;  /* 0x0000000f1c1c7220 */ /* 0x000fc80000400000 */
[----:B--2---:R-:W-:-:S05]  /*3ae0*/  FFMA R28, R151, R14, R28 ;  /* 0x0000000e971c7223 */ /* 0x004fca000000001c */
[----:B------:R-:W-:Y:S02]  /*3af0*/  F2FP.SATFINITE.E4M3.F32.PACK_AB_MERGE_C R29, RZ, R28, RZ ;  /* 0x0000001cff1d723e */ /* 0x000fe400048070ff */
[----:B------:R-:W-:-:S03]  /*3b00*/  PRMT R28, RZ, 0x7610, R28 ;  /* 0x00007610ff1c7816 */ /* 0x000fc6000000001c */
[----:B------:R1:W-:Y:S01]  /*3b10*/  @!P4 STG.E.U8 desc[UR20][R20.64], R29 ;  /* 0x0000001d1400c986 */ /* 0x0003e2000c101114 */
[----:B------:R-:W-:Y:S05]  /*3b20*/  @P3 BRA `(.L_x_47) ;  /* 0x0000000000043947 */ /* 0x000fea0003800000 */
[----:B------:R2:W5:Y:S02]  /*3b30*/  LDG.E.U8 R28, desc[UR20][R4.64+0x1] ;  /* 0x00000114041c7981 */ /* 0x000564000c1e1100 */
.L_x_47:
[----:B------:R-:W-:Y:S05]  /*3b40*/  BSYNC B1 ;  /* 0x0000000000017941 */ /* 0x000fea0003800000 */
.L_x_46:
[----:B-----5:R-:W-:Y:S01]  /*3b50*/  LOP3.LUT R28, R28, 0xff, RZ, 0xc0, !PT ;  /* 0x000000ff1c1c7812 */ /* 0x020fe200078ec0ff */
[----:B------:R-:W-:Y:S01]  /*3b60*/  BSSY B1, `(.L_x_48) ;  /* 0x0000013000017945 */ /* 0x000fe20003800000 */
[----:B-1----:R-:W-:Y:S02]  /*3b70*/  IADD3 R29, P1, R24, 0x8, RZ ;  /* 0x00000008181d7810 */ /* 0x002fe40007f3e0ff */
[----:B------:R-:W-:-:S03]  /*3b80*/  F2FP.F16.E4M3.UNPACK_B R28, R28 ;  /* 0x0000001cff1c723e */ /* 0x000fc600020006ff */
[----:B------:R-:W-:Y:S01]  /*3b90*/  IMAD.X R24, RZ, RZ, R25, P1 ;  /* 0x000000ffff187224 */ /* 0x000fe200008e0619 */
[----:B------:R-:W-:Y:S01]  /*3ba0*/  ISETP.GE.AND P1, PT, R30, 0x9, PT ;  /* 0x000000091e00780c */ /* 0x000fe20003f26270 */
[----:B------:R-:W-:Y:S02]  /*3bb0*/  HADD2.F32 R28, -RZ, R28.H0_H0 ;  /* 0x2000001cff1c7230 */ /* 0x000fe40000004100 */
[----:B------:R-:W-:Y:S01]  /*3bc0*/  IMAD R24, R24, UR6, RZ ;  /* 0x0000000618187c24 */ /* 0x000fe2000f8e02ff */
[----:B------:R-:W-:Y:S01]  /*3bd0*/  ISETP.LT.OR P5, PT, R6, 0x1, !P1 ;  /* 0x000000010600780c */ /* 0x000fe20004fa1670 */
[----:B------:R-:W-:-:S04]  /*3be0*/  IMAD.WIDE.U32 R26, R29, UR6, R26 ;  /* 0x000000061d1a7c25 */ /* 0x000fc8000f8e001a */
[----:B------:R-:W-:Y:S01]  /*3bf0*/  FMUL R25, R28, R15 ;  /* 0x0000000f1c197220 */ /* 0x000fe20000400000 */
[----:B------:R-:W-:-:S03]  /*3c00*/  IMAD R29, R29, UR7, R24 ;  /* 0x000000071d1d7c24 */ /* 0x000fc6000f8e0218 */
[----:B------:R-:W-:Y:S01]  /*3c10*/  FFMA R25, R146, R14, R25 ;  /* 0x0000000e92197223 */ /* 0x000fe20000000019 */
[----:B------:R-:W-:Y:S02]  /*3c20*/  IADD3 R24, P4, R26, UR16, RZ ;  /* 0x000000101a187c10 */ /* 0x000fe4000ff9e0ff */
[----:B------:R-:W-:Y:S02]  /*3c30*/  PRMT R26, RZ, 0x7610, R26 ;  /* 0x00007610ff1a7816 */ /* 0x000fe4000000001a */
[----:B------:R-:W-:Y:S02]  /*3c40*/  F2FP.SATFINITE.E4M3.F32.PACK_AB_MERGE_C R31, RZ, R25, RZ ;  /* 0x00000019ff1f723e */ /* 0x000fe400048070ff */
[----:B------:R-:W-:-:S03]  /*3c50*/  IADD3.X R25, R27, UR17, R29, P4, !PT ;  /* 0x000000111b197c10 */ /* 0x000fc6000a7fe41d */
[----:B------:R1:W-:Y:S01]  /*3c60*/  @!P3 STG.E.U8 desc[UR20][R20.64+0x1], R31 ;  /* 0x0000011f1400b986 */ /* 0x0003e2000c101114 */
[----:B------:R-:W-:Y:S05]  /*3c70*/  @P5 BRA `(.L_x_49) ;  /* 0x0000000000045947 */ /* 0x000fea0003800000 */
[----:B------:R3:W5:Y:S02]  /*3c80*/  LDG.E.U8 R26, desc[UR20][R24.64] ;  /* 0x00000014181a7981 */ /* 0x000764000c1e1100 */
.L_x_49:
[----:B------:R-:W-:Y:S05]  /*3c90*/  BSYNC B1 ;  /* 0x0000000000017941 */ /* 0x000fea0003800000 */
.L_x_48:
[----:B-----5:R-:W-:Y:S01]  /*3ca0*/  LOP3.LUT R26, R26, 0xff, RZ, 0xc0, !PT ;  /* 0x000000ff1a1a7812 */ /* 0x020fe200078ec0ff */
[----:B------:R-:W-:Y:S01]  /*3cb0*/  BSSY B1, `(.L_x_50) ;  /* 0x000000b000017945 */ /* 0x000fe20003800000 */
[----:B------:R-:W-:Y:S02]  /*3cc0*/  ISETP.LT.OR P3, PT, R6, 0x2, !P1 ;  /* 0x000000020600780c */ /* 0x000fe40004f61670 */
[----:B------:R-:W-:-:S05]  /*3cd0*/  F2FP.F16.E4M3.UNPACK_B R26, R26 ;  /* 0x0000001aff1a723e */ /* 0x000fca00020006ff */
[----:B------:R-:W-:-:S05]  /*3ce0*/  HADD2.F32 R26, -RZ, R26.H0_H0 ;  /* 0x2000001aff1a7230 */ /* 0x000fca0000004100 */
[----:B------:R-:W-:-:S04]  /*3cf0*/  FMUL R26, R26, R15 ;  /* 0x0000000f1a1a7220 */ /* 0x000fc80000400000 */
[----:B------:R-:W-:-:S05]  /*3d00*/  FFMA R26, R149, R14, R26 ;  /* 0x0000000e951a7223 */ /* 0x000fca000000001a */
[----:B------:R-:W-:Y:S02]  /*3d10*/  F2FP.SATFINITE.E4M3.F32.PACK_AB_MERGE_C R27, RZ, R26, RZ ;  /* 0x0000001aff1b723e */ /* 0x000fe400048070ff */
[----:B------:R-:W-:-:S03]  /*3d20*/  PRMT R26, RZ, 0x7610, R26 ;  /* 0x00007610ff1a7816 */ /* 0x000fc6000000001a */
[----:B------:R4:W-:Y:S01]  /*3d30*/  @!P5 STG.E.U8 desc[UR20][R18.64], R27 ;  /* 0x0000001b1200d986 */ /* 0x0009e2000c101114 */
[----:B------:R-:W-:Y:S05]  /*3d40*/  @P3 BRA `(.L_x_51) ;  /* 0x0000000000043947 */ /* 0x000fea0003800000 */
[----:B------:R0:W5:Y:S02]  /*3d50*/  LDG.E.U8 R26, desc[UR20][R24.64+0x1] ;  /* 0x00000114181a7981 */ /* 0x000164000c1e1100 */
.L_x_51:
[----:B------:R-:W-:Y:S05]  /*3d60*/  BSYNC B1 ;  /* 0x0000000000017941 */ /* 0x000fea0003800000 */
.L_x_50:
[----:B-----5:R-:W-:Y:S01]  /*3d70*/  LOP3.LUT R26, R26, 0xff, RZ, 0xc0, !PT ;  /* 0x000000ff1a1a7812 */ /* 0x020fe200078ec0ff */
[----:B------:R-:W-:Y:S01]  /*3d80*/  BSSY B1, `(.L_x_52) ;  /* 0x000000b000017945 */ /* 0x000fe20003800000 */
[----:B------:R-:W-:Y:S02]  /*3d90*/  ISETP.LT.OR P4, PT, R6, 0x9, !P0 ;  /* 0x000000090600780c */ /* 0x000fe40004781670 */
[----:B------:R-:W-:-:S05]  /*3da0*/  F2FP.F16.E4M3.UNPACK_B R26, R26 ;  /* 0x0000001aff1a723e */ /* 0x000fca00020006ff */
[----:B------:R-:W-:-:S05]  /*3db0*/  HADD2.F32 R26, -RZ, R26.H0_H0 ;  /* 0x2000001aff1a7230 */ /* 0x000fca0000004100 */
[----:B----4-:R-:W-:Y:S01]  /*3dc0*/  FMUL R27, R26, R15 ;  /* 0x0000000f1a1b7220 */ /* 0x010fe20000400000 */
[----:B------:R-:W-:-:S03]  /*3dd0*/  PRMT R26, RZ, 0x7610, R26 ;  /* 0x00007610ff1a7816 */ /* 0x000fc6000000001a */
[----:B------:R-:W-:-:S05]  /*3de0*/  FFMA R27, R144, R14, R27 ;  /* 0x0000000e901b7223 */ /* 0x000fca000000001b */
[----:B------:R-:W-:-:S05]  /*3df0*/  F2FP.SATFINITE.E4M3.F32.PACK_AB_MERGE_C R27, RZ, R27, RZ ;  /* 0x0000001bff1b723e */ /* 0x000fca00048070ff */
[----:B------:R4:W-:Y:S01]  /*3e00*/  @!P3 STG.E.U8 desc[UR20][R18.64+0x1], R27 ;  /* 0x0000011b1200b986 */ /* 0x0009e2000c101114 */
[----:B------:R-:W-:Y:S05]  /*3e10*/  @P4 BRA `(.L_x_53) ;  /* 0x0000000000044947 */ /* 0x000fea0003800000 */
[----:B------:R0:W5:Y:S02]  /*3e20*/  LDG.E.U8 R26, desc[UR20][R4.64+0x8] ;  /* 0x00000814041a7981 */ /* 0x000164000c1e1100 */
.L_x_53:
[----:B------:R-:W-:Y:S05]  /*3e30*/  BSYNC B1 ;  /* 0x0000000000017941 */ /* 0x000fea0003800000 */
.L_x_52:
[----:B-----5:R-:W-:Y:S01]  /*3e40*/  LOP3.LUT R26, R26, 0xff, RZ, 0xc0, !PT ;  /* 0x000000ff1a1a7812 */ /* 0x020fe200078ec0ff */
[----:B------:R-:W-:Y:S01]  /*3e50*/  BSSY B1, `(.L_x_54) ;  /* 0x000000b000017945 */ /* 0x000fe20003800000 */
[----:B------:R-:W-:Y:S02]  /*3e60*/  ISETP.LT.OR P3, PT, R6, 0xa, !P0 ;  /* 0x0000000a0600780c */ /* 0x000fe40004761670 */
[----:B------:R-:W-:-:S05]  /*3e70*/  F2FP.F16.E4M3.UNPACK_B R26, R26 ;  /* 0x0000001aff1a723e */ /* 0x000fca00020006ff */
[----:B------:R-:W-:-:S05]  /*3e80*/  HADD2.F32 R26, -RZ, R26.H0_H0 ;  /* 0x2000001aff1a7230 */ /* 0x000fca0000004100 */
[----:B------:R-:W-:-:S04]  /*3e90*/  FMUL R26, R26, R15 ;  /* 0x0000000f1a1a7220 */ /* 0x000fc80000400000 */
[----:B------:R-:W-:-:S05]  /*3ea0*/  FFMA R26, R147, R14, R26 ;  /* 0x0000000e931a7223 */ /* 0x000fca000000001a */
[----:B----4-:R-:W-:Y:S02]  /*3eb0*/  F2FP.SATFINITE.E4M3.F32.PACK_AB_MERGE_C R27, RZ, R26, RZ ;  /* 0x0000001aff1b723e */ /* 0x010fe400048070ff */
[----:B------:R-:W-:-:S03]  /*3ec0*/  PRMT R26, RZ, 0x7610, R26 ;  /* 0x00007610ff1a7816 */ /* 0x000fc6000000001a */
[----:B------:R4:W-:Y:S01]  /*3ed0*/  @!P4 STG.E.U8 desc[UR20][R20.64+0x8], R27 ;  /* 0x0000081b1400c986 */ /* 0x0009e2000c101114 */
[----:B------:R-:W-:Y:S05]  /*3ee0*/  @P3 BRA `(.L_x_55) ;  /* 0x0000000000043947 */ /* 0x000fea0003800000 */
[----:B------:R0:W5:Y:S02]  /*3ef0*/  LDG.E.U8 R26, desc[UR20][R4.64+0x9] ;  /* 0x00000914041a7981 */ /* 0x000164000c1e1100 */
.L_x_55:
[----:B------:R-:W-:Y:S05]  /*3f00*/  BSYNC B1 ;  /* 0x0000000000017941 */ /* 0x000fea0003800000 */
.L_x_54:
        /* <DEDUP_REMOVED lines=12> */
.L_x_57:
[----:B------:R-:W-:Y:S05]  /*3fd0*/  BSYNC B1 ;  /* 0x0000000000017941 */ /* 0x000fea0003800000 */
.L_x_56:
        /* <DEDUP_REMOVED lines=12> */
.L_x_59:
[----:B------:R-:W-:Y:S05]  /*40a0*/  BSYNC B1 ;  /* 0x0000000000017941 */ /* 0x000fea0003800000 */
.L_x_58:
        /* <DEDUP_REMOVED lines=12> */
.L_x_61:
[----:B------:R-:W-:Y:S05]  /*4170*/  BSYNC B1 ;  /* 0x0000000000017941 */ /* 0x000fea0003800000 */
.L_x_60:
        /* <DEDUP_REMOVED lines=12> */
.L_x_63:
[----:B------:R-:W-:Y:S05]  /*4240*/  BSYNC B1 ;  /* 0x0000000000017941 */ /* 0x000fea0003800000 */
.L_x_62:
        /* <DEDUP_REMOVED lines=12> */
.L_x_65:
[----:B------:R-:W-:Y:S05]  /*4310*/  BSYNC B1 ;  /* 0x0000000000017941 */ /* 0x000fea0003800000 */
.L_x_64:
        /* <DEDUP_REMOVED lines=12> */
.L_x_67:
[----:B------:R-:W-:Y:S05]  /*43e0*/  BSYNC B1 ;  /* 0x0000000000017941 */ /* 0x000fea0003800000 */
.L_x_66:
        /* <DEDUP_REMOVED lines=12> */
.L_x_69:
[----:B------:R-:W-:Y:S05]  /*44b0*/  BSYNC B1 ;  /* 0x0000000000017941 */ /* 0x000fea0003800000 */
.L_x_68:
        /* <DEDUP_REMOVED lines=12> */
.L_x_71:
[----:B------:R-:W-:Y:S05]  /*4580*/  BSYNC B1 ;  /* 0x0000000000017941 */ /* 0x000fea0003800000 */
.L_x_70:
        /* <DEDUP_REMOVED lines=12> */
.L_x_73:
[----:B------:R-:W-:Y:S05]  /*4650*/  BSYNC B1 ;  /* 0x0000000000017941 */ /* 0x000fea0003800000 */
.L_x_72:
        /* <DEDUP_REMOVED lines=12> */
.L_x_75:
[----:B------:R-:W-:Y:S05]  /*4720*/  BSYNC B1 ;  /* 0x0000000000017941 */ /* 0x000fea0003800000 */
.L_x_74:
        /* <DEDUP_REMOVED lines=12> */
.L_x_77:
[----:B------:R-:W-:Y:S05]  /*47f0*/  BSYNC B1 ;  /* 0x0000000000017941 */ /* 0x000fea0003800000 */
.L_x_76:
        /* <DEDUP_REMOVED lines=12> */
.L_x_79:
[----:B------:R-:W-:Y:S05]  /*48c0*/  BSYNC B1 ;  /* 0x0000000000017941 */ /* 0x000fea0003800000 */
.L_x_78:
        /* <DEDUP_REMOVED lines=12> */
.L_x_81:
[----:B------:R-:W-:Y:S05]  /*4990*/  BSYNC B1 ;  /* 0x0000000000017941 */ /* 0x000fea0003800000 */
.L_x_80:
        /* <DEDUP_REMOVED lines=12> */
.L_x_83:
[----:B------:R-:W-:Y:S05]  /*4a60*/  BSYNC B1 ;  /* 0x0000000000017941 */ /* 0x000fea0003800000 */
.L_x_82:
        /* <DEDUP_REMOVED lines=12> */
.L_x_85:
[----:B------:R-:W-:Y:S05]  /*4b30*/  BSYNC B1 ;  /* 0x0000000000017941 */ /* 0x000fea0003800000 */
.L_x_84:
        /* <DEDUP_REMOVED lines=12> */
.L_x_87:
[----:B------:R-:W-:Y:S05]  /*4c00*/  BSYNC B1 ;  /* 0x0000000000017941 */ /* 0x000fea0003800000 */
.L_x_86:
        /* <DEDUP_REMOVED lines=12> */
.L_x_89:
[----:B------:R-:W-:Y:S05]  /*4cd0*/  BSYNC B1 ;  /* 0x0000000000017941 */ /* 0x000fea0003800000 */
.L_x_88:
        /* <DEDUP_REMOVED lines=12> */
.L_x_91:
[----:B------:R-:W-:Y:S05]  /*4da0*/  BSYNC B1 ;  /* 0x0000000000017941 */ /* 0x000fea0003800000 */
.L_x_90:
        /* <DEDUP_REMOVED lines=12> */
.L_x_93:
[----:B------:R-:W-:Y:S05]  /*4e70*/  BSYNC B1 ;  /* 0x0000000000017941 */ /* 0x000fea0003800000 */
.L_x_92:
        /* <DEDUP_REMOVED lines=12> */
.L_x_95:
[----:B------:R-:W-:Y:S05]  /*4f40*/  BSYNC B1 ;  /* 0x0000000000017941 */ /* 0x000fea0003800000 */
.L_x_94:
        /* <DEDUP_REMOVED lines=12> */
.L_x_97:
[----:B------:R-:W-:Y:S05]  /*5010*/  BSYNC B1 ;  /* 0x0000000000017941 */ /* 0x000fea0003800000 */
.L_x_96:
        /* <DEDUP_REMOVED lines=12> */
.L_x_99:
[----:B------:R-:W-:Y:S05]  /*50e0*/  BSYNC B1 ;  /* 0x0000000000017941 */ /* 0x000fea0003800000 */
.L_x_98:
        /* <DEDUP_REMOVED lines=12> */
.L_x_101:
[----:B------:R-:W-:Y:S05]  /*51b0*/  BSYNC B1 ;  /* 0x0000000000017941 */ /* 0x000fea0003800000 */
.L_x_100:
        /* <DEDUP_REMOVED lines=12> */
.L_x_103:
[----:B------:R-:W-:Y:S05]  /*5280*/  BSYNC B1 ;  /* 0x0000000000017941 */ /* 0x000fea0003800000 */
.L_x_102:
        /* <DEDUP_REMOVED lines=12> */
.L_x_105:
[----:B------:R-:W-:Y:S05]  /*5350*/  BSYNC B1 ;  /* 0x0000000000017941 */ /* 0x000fea0003800000 */
.L_x_104:
        /* <DEDUP_REMOVED lines=12> */
.L_x_107:
[----:B------:R-:W-:Y:S05]  /*5420*/  BSYNC B1 ;  /* 0x0000000000017941 */ /* 0x000fea0003800000 */
.L_x_106:
        /* <DEDUP_REMOVED lines=12> */
.L_x_109:
[----:B------:R-:W-:Y:S05]  /*54f0*/  BSYNC B1 ;  /* 0x0000000000017941 */ /* 0x000fea0003800000 */
.L_x_108:
        /* <DEDUP_REMOVED lines=12> */
.L_x_111:
[----:B------:R-:W-:Y:S05]  /*55c0*/  BSYNC B1 ;  /* 0x0000000000017941 */ /* 0x000fea0003800000 */
.L_x_110:
        /* <DEDUP_REMOVED lines=12> */
.L_x_113:
[----:B------:R-:W-:Y:S05]  /*5690*/  BSYNC B1 ;  /* 0x0000000000017941 */ /* 0x000fea0003800000 */
.L_x_112:
        /* <DEDUP_REMOVED lines=12> */
.L_x_115:
[----:B------:R-:W-:Y:S05]  /*5760*/  BSYNC B1 ;  /* 0x0000000000017941 */ /* 0x000fea0003800000 */
.L_x_114:
        /* <DEDUP_REMOVED lines=12> */
.L_x_117:
[----:B------:R-:W-:Y:S05]  /*5830*/  BSYNC B1 ;  /* 0x0000000000017941 */ /* 0x000fea0003800000 */
.L_x_116:
        /* <DEDUP_REMOVED lines=12> */
.L_x_119:
[----:B------:R-:W-:Y:S05]  /*5900*/  BSYNC B1 ;  /* 0x0000000000017941 */ /* 0x000fea0003800000 */
.L_x_118:
        /* <DEDUP_REMOVED lines=12> */
.L_x_121:
[----:B------:R-:W-:Y:S05]  /*59d0*/  BSYNC B1 ;  /* 0x0000000000017941 */ /* 0x000fea0003800000 */
.L_x_120:
        /* <DEDUP_REMOVED lines=12> */
.L_x_123:
[----:B------:R-:W-:Y:S05]  /*5aa0*/  BSYNC B1 ;  /* 0x0000000000017941 */ /* 0x000fea0003800000 */
.L_x_122:
        /* <DEDUP_REMOVED lines=12> */
.L_x_125:
[----:B------:R-:W-:Y:S05]  /*5b70*/  BSYNC B1 ;  /* 0x0000000000017941 */ /* 0x000fea0003800000 */
.L_x_124:
        /* <DEDUP_REMOVED lines=12> */
.L_x_127:
[----:B------:R-:W-:Y:S05]  /*5c40*/  BSYNC B1 ;  /* 0x0000000000017941 */ /* 0x000fea0003800000 */
.L_x_126:
        /* <DEDUP_REMOVED lines=12> */
.L_x_129:
[----:B------:R-:W-:Y:S05]  /*5d10*/  BSYNC B1 ;  /* 0x0000000000017941 */ /* 0x000fea0003800000 */
.L_x_128:
        /* <DEDUP_REMOVED lines=12> */
.L_x_131:
[----:B------:R-:W-:Y:S05]  /*5de0*/  BSYNC B1 ;  /* 0x0000000000017941 */ /* 0x000fea0003800000 */
.L_x_130:
        /* <DEDUP_REMOVED lines=12> */
.L_x_133:
[----:B------:R-:W-:Y:S05]  /*5eb0*/  BSYNC B1 ;  /* 0x0000000000017941 */ /* 0x000fea0003800000 */
.L_x_132:
        /* <DEDUP_REMOVED lines=12> */
.L_x_135:
[----:B------:R-:W-:Y:S05]  /*5f80*/  BSYNC B1 ;  /* 0x0000000000017941 */ /* 0x000fea0003800000 */
.L_x_134:
        /* <DEDUP_REMOVED lines=12> */
.L_x_137:
[----:B------:R-:W-:Y:S05]  /*6050*/  BSYNC B1 ;  /* 0x0000000000017941 */ /* 0x000fea0003800000 */
.L_x_136:
        /* <DEDUP_REMOVED lines=12> */
.L_x_139:
[----:B------:R-:W-:Y:S05]  /*6120*/  BSYNC B1 ;  /* 0x0000000000017941 */ /* 0x000fea0003800000 */
.L_x_138:
        /* <DEDUP_REMOVED lines=12> */
.L_x_141:
[----:B------:R-:W-:Y:S05]  /*61f0*/  BSYNC B1 ;  /* 0x0000000000017941 */ /* 0x000fea0003800000 */
.L_x_140:
        /* <DEDUP_REMOVED lines=12> */
.L_x_143:
[----:B------:R-:W-:Y:S05]  /*62c0*/  BSYNC B1 ;  /* 0x0000000000017941 */ /* 0x000fea0003800000 */
.L_x_142:
        /* <DEDUP_REMOVED lines=12> */
.L_x_145:
[----:B------:R-:W-:Y:S05]  /*6390*/  BSYNC B1 ;  /* 0x0000000000017941 */ /* 0x000fea0003800000 */
.L_x_144:
        /* <DEDUP_REMOVED lines=12> */
.L_x_147:
[----:B------:R-:W-:Y:S05]  /*6460*/  BSYNC B1 ;  /* 0x0000000000017941 */ /* 0x000fea0003800000 */
.L_x_146:
        /* <DEDUP_REMOVED lines=12> */
.L_x_149:
[----:B------:R-:W-:Y:S05]  /*6530*/  BSYNC B1 ;  /* 0x0000000000017941 */ /* 0x000fea0003800000 */
.L_x_148:
        /* <DEDUP_REMOVED lines=12> */
.L_x_151:
[----:B------:R-:W-:Y:S05]  /*6600*/  BSYNC B1 ;  /* 0x0000000000017941 */ /* 0x000fea0003800000 */
.L_x_150:
        /* <DEDUP_REMOVED lines=12> */
.L_x_153:
[----:B------:R-:W-:Y:S05]  /*66d0*/  BSYNC B1 ;  /* 0x0000000000017941 */ /* 0x000fea0003800000 */
.L_x_152:
        /* <DEDUP_REMOVED lines=12> */
.L_x_155:
[----:B------:R-:W-:Y:S05]  /*67a0*/  BSYNC B1 ;  /* 0x0000000000017941 */ /* 0x000fea0003800000 */
.L_x_154:
        /* <DEDUP_REMOVED lines=12> */
.L_x_157:
[----:B------:R-:W-:Y:S05]  /*6870*/  BSYNC B1 ;  /* 0x0000000000017941 */ /* 0x000fea0003800000 */
.L_x_156:
        /* <DEDUP_REMOVED lines=12> */
.L_x_159:
[----:B------:R-:W-:Y:S05]  /*6940*/  BSYNC B1 ;  /* 0x0000000000017941 */ /* 0x000fea0003800000 */
.L_x_158:
        /* <DEDUP_REMOVED lines=12> */
.L_x_161:
[----:B------:R-:W-:Y:S05]  /*6a10*/  BSYNC B1 ;  /* 0x0000000000017941 */ /* 0x000fea0003800000 */
.L_x_160:
        /* <DEDUP_REMOVED lines=12> */
.L_x_163:
[----:B------:R-:W-:Y:S05]  /*6ae0*/  BSYNC B1 ;  /* 0x0000000000017941 */ /* 0x000fea0003800000 */
.L_x_162:
        /* <DEDUP_REMOVED lines=12> */
.L_x_165:
[----:B------:R-:W-:Y:S05]  /*6bb0*/  BSYNC B1 ;  /* 0x0000000000017941 */ /* 0x000fea0003800000 */
.L_x_164:
[----:B-----5:R-:W-:Y:S01]  /*6bc0*/  LOP3.LUT R26, R26, 0xff, RZ, 0xc0, !PT ;  /* 0x000000ff1a1a7812 */ /* 0x020fe200078ec0ff */
[----:B------:R-:W-:Y:S01]  /*6bd0*/  BSSY B1, `(.L_x_166) ;  /* 0x000000b000017945 */ /* 0x000fe20003800000 */
[----:B------:R-:W-:Y:S02]  /*6be0*/  ISETP.LT.OR P0, PT, R6, 0x7a, !P0 ;  /* 0x0000007a0600780c */ /* 0x000fe40004701670 */
[----:B------:R-:W-:-:S05]  /*6bf0*/  F2FP.F16.E4M3.UNPACK_B R26, R26 ;  /* 0x0000001aff1a723e */ /* 0x000fca00020006ff */
[----:B------:R-:W-:-:S05]  /*6c00*/  HADD2.F32 R26, -RZ, R26.H0_H0 ;  /* 0x2000001aff1a7230 */ /* 0x000fca0000004100 */
[----:B------:R-:W-:-:S04]  /*6c10*/  FMUL R26, R26, R15 ;  /* 0x0000000f1a1a7220 */ /* 0x000fc80000400000 */
[----:B------:R-:W-:Y:S01]  /*6c20*/  FFMA R26, R23, R14, R26 ;  /* 0x0000000e171a7223 */ /* 0x000fe2000000001a */
[----:B------:R-:W-:-:S04]  /*6c30*/  PRMT R23, RZ, 0x7610, R23 ;  /* 0x00007610ff177816 */ /* 0x000fc80000000017 */
[----:B----4-:R-:W-:-:S05]  /*6c40*/  F2FP.SATFINITE.E4M3.F32.PACK_AB_MERGE_C R27, RZ, R26, RZ ;  /* 0x0000001aff1b723e */ /* 0x010fca00048070ff */
[----:B------:R4:W-:Y:S01]  /*6c50*/  @!P4 STG.E.U8 desc[UR20][R20.64+0x78], R27 ;  /* 0x0000781b1400c986 */ /* 0x0009e2000c101114 */
[----:B------:R-:W-:Y:S05]  /*6c60*/  @P0 BRA `(.L_x_167) ;  /* 0x0000000000040947 */ /* 0x000fea0003800000 */
[----:B------:R0:W5:Y:S02]  /*6c70*/  LDG.E.U8 R23, desc[UR20][R4.64+0x79] ;  /* 0x0000791404177981 */ /* 0x000164000c1e1100 */
.L_x_167:
[----:B------:R-:W-:Y:S05]  /*6c80*/  BSYNC B1 ;  /* 0x0000000000017941 */ /* 0x000fea0003800000 */
.L_x_166:
[----:B-----5:R-:W-:Y:S01]  /*6c90*/  LOP3.LUT R23, R23, 0xff, RZ, 0xc0, !PT ;  /* 0x000000ff17177812 */ /* 0x020fe200078ec0ff */
[----:B------:R-:W-:Y:S01]  /*6ca0*/  BSSY B1, `(.L_x_168) ;  /* 0x000000b000017945 */ /* 0x000fe20003800000 */
[----:B------:R-:W-:Y:S02]  /*6cb0*/  ISETP.LT.OR P3, PT, R6, 0x79, !P1 ;  /* 0x000000790600780c */ /* 0x000fe40004f61670 */
[----:B------:R-:W-:-:S05]  /*6cc0*/  F2FP.F16.E4M3.UNPACK_B R23, R23 ;  /* 0x00000017ff17723e */ /* 0x000fca00020006ff */
[----:B0-2---:R-:W-:-:S05]  /*6cd0*/  HADD2.F32 R4, -RZ, R23.H0_H0 ;  /* 0x20000017ff047230 */ /* 0x005fca0000004100 */
[----:B------:R-:W-:Y:S01]  /*6ce0*/  FMUL R5, R4, R15 ;  /* 0x0000000f04057220 */ /* 0x000fe20000400000 */
[----:B------:R-:W-:-:S03]  /*6cf0*/  PRMT R4, RZ, 0x7610, R4 ;  /* 0x00007610ff047816 */ /* 0x000fc60000000004 */
[----:B------:R-:W-:-:S05]  /*6d00*/  FFMA R5, R22, R14, R5 ;  /* 0x0000000e16057223 */ /* 0x000fca0000000005 */
[----:B------:R-:W-:-:S05]  /*6d10*/  F2FP.SATFINITE.E4M3.F32.PACK_AB_MERGE_C R5, RZ, R5, RZ ;  /* 0x00000005ff05723e */ /* 0x000fca00048070ff */
[----:B------:R0:W-:Y:S01]  /*6d20*/  @!P0 STG.E.U8 desc[UR20][R20.64+0x79], R5 ;  /* 0x0000790514008986 */ /* 0x0001e2000c101114 */
[----:B------:R-:W-:Y:S05]  /*6d30*/  @P3 BRA `(.L_x_169) ;  /* 0x0000000000043947 */ /* 0x000fea0003800000 */
[----:B------:R2:W5:Y:S02]  /*6d40*/  LDG.E.U8 R4, desc[UR20][R24.64+0x78] ;  /* 0x0000781418047981 */ /* 0x000564000c1e1100 */
.L_x_169:
[----:B------:R-:W-:Y:S05]  /*6d50*/  BSYNC B1 ;  /* 0x0000000000017941 */ /* 0x000fea0003800000 */
.L_x_168:
[----:B-----5:R-:W-:Y:S01]  /*6d60*/  LOP3.LUT R4, R4, 0xff, RZ, 0xc0, !PT ;  /* 0x000000ff04047812 */ /* 0x020fe200078ec0ff */
[----:B------:R-:W-:Y:S01]  /*6d70*/  BSSY B1, `(.L_x_170) ;  /* 0x000000b000017945 */ /* 0x000fe20003800000 */
[----:B------:R-:W-:Y:S02]  /*6d80*/  ISETP.LT.OR P1, PT, R6, 0x7a, !P1 ;  /* 0x0000007a0600780c */ /* 0x000fe40004f21670 */
[----:B------:R-:W-:-:S05]  /*6d90*/  F2FP.F16.E4M3.UNPACK_B R4, R4 ;  /* 0x00000004ff04723e */ /* 0x000fca00020006ff */
[----:B------:R-:W-:-:S05]  /*6da0*/  HADD2.F32 R4, -RZ, R4.H0_H0 ;  /* 0x20000004ff047230 */ /* 0x000fca0000004100 */
[----:B------:R-:W-:-:S04]  /*6db0*/  FMUL R4, R4, R15 ;  /* 0x0000000f04047220 */ /* 0x000fc80000400000 */
[----:B------:R-:W-:-:S05]  /*6dc0*/  FFMA R4, R89, R14, R4 ;  /* 0x0000000e59047223 */ /* 0x000fca0000000004 */
[----:B0-----:R-:W-:Y:S02]  /*6dd0*/  F2FP.SATFINITE.E4M3.F32.PACK_AB_MERGE_C R5, RZ, R4, RZ ;  /* 0x00000004ff05723e */ /* 0x001fe400048070ff */
[----:B------:R-:W-:-:S03]  /*6de0*/  PRMT R4, RZ, 0x7610, R4 ;  /* 0x00007610ff047816 */ /* 0x000fc60000000004 */
[----:B------:R0:W-:Y:S01]  /*6df0*/  @!P3 STG.E.U8 desc[UR20][R18.64+0x78], R5 ;  /* 0x000078051200b986 */ /* 0x0001e2000c101114 */
[----:B------:R-:W-:Y:S05]  /*6e00*/  @P1 BRA `(.L_x_171) ;  /* 0x0000000000041947 */ /* 0x000fea0003800000 */
[----:B------:R0:W5:Y:S02]  /*6e10*/  LDG.E.U8 R4, desc[UR20][R24.64+0x79] ;  /* 0x0000791418047981 */ /* 0x000164000c1e1100 */
.L_x_171:
[----:B------:R-:W-:Y:S05]  /*6e20*/  BSYNC B1 ;  /* 0x0000000000017941 */ /* 0x000fea0003800000 */
.L_x_170:
[----:B------:R-:W-:Y:S05]  /*6e30*/  @P1 BRA `(.L_x_172) ;  /* 0x0000001000281947 */ /* 0x000fea0003800000 */
[----:B-----5:R-:W-:-:S04]  /*6e40*/  LOP3.LUT R4, R4, 0xff, RZ, 0xc0, !PT ;  /* 0x000000ff04047812 */ /* 0x020fc800078ec0ff */
[----:B------:R-:W-:-:S05]  /*6e50*/  F2FP.F16.E4M3.UNPACK_B R4, R4 ;  /* 0x00000004ff04723e */ /* 0x000fca00020006ff */
[----:B------:R-:W-:-:S05]  /*6e60*/  HADD2.F32 R4, -RZ, R4.H0_H0 ;  /* 0x20000004ff047230 */ /* 0x000fca0000004100 */
[----:B0-----:R-:W-:-:S04]  /*6e70*/  FMUL R5, R4, R15 ;  /* 0x0000000f04057220 */ /* 0x001fc80000400000 */
[----:B------:R-:W-:-:S05]  /*6e80*/  FFMA R5, R88, R14, R5 ;  /* 0x0000000e58057223 */ /* 0x000fca0000000005 */
[----:B------:R-:W-:-:S05]  /*6e90*/  F2FP.SATFINITE.E4M3.F32.PACK_AB_MERGE_C R5, RZ, R5, RZ ;  /* 0x00000005ff05723e */ /* 0x000fca00048070ff */
[----:B------:R0:W-:Y:S01]  /*6ea0*/  STG.E.U8 desc[UR20][R18.64+0x79], R5 ;  /* 0x0000790512007986 */ /* 0x0001e2000c101114 */
[----:B------:R-:W-:Y:S05]  /*6eb0*/  BRA `(.L_x_172) ;  /* 0x0000001000087947 */ /* 0x000fea0003800000 */
.L_x_43:
[----:B------:R-:W-:Y:S01]  /*6ec0*/  ISETP.GE.AND P1, PT, R30, 0x1, PT ;  /* 0x000000011e00780c */ /* 0x000fe20003f26270 */
[-C--:B--2---:R-:W-:Y:S01]  /*6ed0*/  FMUL R151, R151, R14.reuse ;  /* 0x0000000e97977220 */ /* 0x084fe20000400000 */
[-C--:B------:R-:W-:Y:S01]  /*6ee0*/  FMUL R146, R146, R14.reuse ;  /* 0x0000000e92927220 */ /* 0x080fe20000400000 */
[----:B------:R-:W-:Y:S01]  /*6ef0*/  ISETP.GE.AND P0, PT, R30, 0x9, PT ;  /* 0x000000091e00780c */ /* 0x000fe20003f06270 */
[-C--:B------:R-:W-:Y:S01]  /*6f00*/  FMUL R149, R149, R14.reuse ;  /* 0x0000000e95957220 */ /* 0x080fe20000400000 */
[----:B------:R-:W-:Y:S01]  /*6f10*/  ISETP.LT.OR P4, PT, R6, 0x1, !P1 ;  /* 0x000000010600780c */ /* 0x000fe20004f81670 */
[-C--:B------:R-:W-:Y:S01]  /*6f20*/  FMUL R144, R144, R14.reuse ;  /* 0x0000000e90907220 */ /* 0x080fe20000400000 */
[----:B------:R-:W-:Y:S01]  /*6f30*/  ISETP.LT.OR P5, PT, R6, 0x2, !P1 ;  /* 0x000000020600780c */ /* 0x000fe20004fa1670 */
[-C--:B------:R-:W-:Y:S01]  /*6f40*/  FMUL R147, R147, R14.reuse ;  /* 0x0000000e93937220 */ /* 0x080fe20000400000 */
[----:B------:R-:W-:Y:S01]  /*6f50*/  F2FP.SATFINITE.E4M3.F32.PACK_AB_MERGE_C R151, RZ, R151, RZ ;  /* 0x00000097ff97723e */ /* 0x000fe200048070ff */
[----:B------:R-:W-:Y:S01]  /*6f60*/  FMUL R142, R142, R14 ;  /* 0x0000000e8e8e7220 */ /* 0x000fe20000400000 */
[----:B------:R-:W-:Y:S01]  /*6f70*/  F2FP.SATFINITE.E4M3.F32.PACK_AB_MERGE_C R5, RZ, R146, RZ ;  /* 0x00000092ff05723e */ /* 0x000fe200048070ff */
[-C--:B------:R-:W-:Y:S01]  /*6f80*/  FMUL R145, R145, R14.reuse ;  /* 0x0000000e91917220 */ /* 0x080fe20000400000 */
[----:B------:R-:W-:Y:S01]  /*6f90*/  ISETP.LT.OR P3, PT, R6, 0x1, !P0 ;  /* 0x000000010600780c */ /* 0x000fe20004761670 */
[-C--:B------:R-:W-:Y:S01]  /*6fa0*/  FMUL R140, R140, R14.reuse ;  /* 0x0000000e8c8c7220 */ /* 0x080fe20000400000 */
[C---:B------:R-:W-:Y:S01]  /*6fb0*/  ISETP.LT.OR P6, PT, R6.reuse, 0xa, !P1 ;  /* 0x0000000a0600780c */ /* 0x040fe20004fc1670 */
[-C--:B------:R-:W-:Y:S01]  /*6fc0*/  FMUL R143, R143, R14.reuse ;  /* 0x0000000e8f8f7220 */ /* 0x080fe20000400000 */
[----:B------:R-:W-:Y:S01]  /*6fd0*/  F2FP.SATFINITE.E4M3.F32.PACK_AB_MERGE_C R149, RZ, R149, RZ ;  /* 0x00000095ff95723e */ /* 0x000fe200048070ff */
[----:B------:R-:W-:Y:S01]  /*6fe0*/  @!P4 STG.E.U8 desc[UR20][R20.64], R151 ;  /* 0x000000971400c986 */ /* 0x000fe2000c101114 */
[----:B------:R-:W-:Y:S01]  /*6ff0*/  ISETP.LT.OR P4, PT, R6, 0x2, !P0 ;  /* 0x000000020600780c */ /* 0x000fe20004781670 */
[----:B------:R-:W-:Y:S01]  /*7000*/  FMUL R138, R138, R14 ;  /* 0x0000000e8a8a7220 */ /* 0x000fe20000400000 */
[----:B------:R-:W-:Y:S01]  /*7010*/  F2FP.SATFINITE.E4M3.F32.PACK_AB_MERGE_C R25, RZ, R144, RZ ;  /* 0x00000090ff19723e */ /* 0x000fe200048070ff */
[----:B------:R0:W-:Y:S01]  /*7020*/  @!P5 STG.E.U8 desc[UR20][R20.64+0x1], R5 ;  /* 0x000001051400d986 */ /* 0x0001e2000c101114 */
[C---:B------:R-:W-:Y:S01]  /*7030*/  ISETP.LT.OR P5, PT, R6.reuse, 0x9, !P1 ;  /* 0x000000090600780c */ /* 0x040fe20004fa1670 */
[-C--:B------:R-:W-:Y:S01]  /*7040*/  FMUL R141, R141, R14.reuse ;  /* 0x0000000e8d8d7220 */ /* 0x080fe20000400000 */
[----:B------:R-:W-:Y:S01]  /*7050*/  F2FP.SATFINITE.E4M3.F32.PACK_AB_MERGE_C R147, RZ, R147, RZ ;  /* 0x00000093ff93723e */ /* 0x000fe200048070ff */
[----:B------:R-:W-:Y:S01]  /*7060*/  @!P3 STG.E.U8 desc[UR20][R18.64], R149 ;  /* 0x000000951200b986 */ /* 0x000fe2000c101114 */
[----:B------:R-:W-:Y:S01]  /*7070*/  ISETP.LT.OR P3, PT, R6, 0x9, !P0 ;  /* 0x000000090600780c */ /* 0x000fe20004761670 */
[-C--:B------:R-:W-:Y:S01]  /*7080*/  FMUL R136, R136, R14.reuse ;  /* 0x0000000e88887220 */ /* 0x080fe20000400000 */
[----:B------:R-:W-:Y:S01]  /*7090*/  F2FP.SATFINITE.E4M3.F32.PACK_AB_MERGE_C R145, RZ, R145, RZ ;  /* 0x00000091ff91723e */ /* 0x000fe200048070ff */
[-C--:B------:R-:W-:Y:S01]  /*70a0*/  FMUL R139, R139, R14.reuse ;  /* 0x0000000e8b8b7220 */ /* 0x080fe20000400000 */
[----:B------:R-:W-:Y:S01]  /*70b0*/  F2FP.SATFINITE.E4M3.F32.PACK_AB_MERGE_C R143, RZ, R143, RZ ;  /* 0x0000008fff8f723e */ /* 0x000fe200048070ff */
[----:B------:R1:W-:Y:S01]  /*70c0*/  @!P4 STG.E.U8 desc[UR20][R18.64+0x1], R25 ;  /* 0x000001191200c986 */ /* 0x0003e2000c101114 */
[----:B------:R-:W-:Y:S01]  /*70d0*/  ISETP.LT.OR P4, PT, R6, 0xa, !P0 ;  /* 0x0000000a0600780c */ /* 0x000fe20004781670 */
[----:B------:R-:W-:Y:S01]  /*70e0*/  FMUL R134, R134, R14 ;  /* 0x0000000e86867220 */ /* 0x000fe20000400000 */
[----:B0-----:R-:W-:Y:S01]  /*70f0*/  F2FP.SATFINITE.E4M3.F32.PACK_AB_MERGE_C R5, RZ, R142, RZ ;  /* 0x0000008eff05723e */ /* 0x001fe200048070ff */
[----:B------:R-:W-:Y:S01]  /*7100*/  @!P5 STG.E.U8 desc[UR20][R20.64+0x8], R147 ;  /* 0x000008931400d986 */ /* 0x000fe2000c101114 */
[C---:B------:R-:W-:Y:S01]  /*7110*/  ISETP.LT.OR P5, PT, R6.reuse, 0x11, !P1 ;  /* 0x000000110600780c */ /* 0x040fe20004fa1670 */
[-C--:B------:R-:W-:Y:S01]  /*7120*/  FMUL R137, R137, R14.reuse ;  /* 0x0000000e89897220 */ /* 0x080fe20000400000 */
[----:B------:R-:W-:Y:S01]  /*7130*/  F2FP.SATFINITE.E4M3.F32.PACK_AB_MERGE_C R141, RZ, R141, RZ ;  /* 0x0000008dff8d723e */ /* 0x000fe200048070ff */
[----:B------:R0:W-:Y:S01]  /*7140*/  @!P6 STG.E.U8 desc[UR20][R20.64+0x9], R5 ;  /* 0x000009051400e986 */ /* 0x0001e2000c101114 */
[----:B------:R-:W-:Y:S01]  /*7150*/  ISETP.LT.OR P6, PT, R6, 0x12, !P1 ;  /* 0x000000120600780c */ /* 0x000fe20004fc1670 */
[----:B------:R-:W-:Y:S01]  /*7160*/  FMUL R132, R132, R14 ;  /* 0x0000000e84847220 */ /* 0x000fe20000400000 */
[----:B------:R-:W-:Y:S01]  /*7170*/  F2FP.SATFINITE.E4M3.F32.PACK_AB_MERGE_C R139, RZ, R139, RZ ;  /* 0x0000008bff8b723e */ /* 0x000fe200048070ff */
[----:B------:R-:W-:Y:S01]  /*7180*/  @!P3 STG.E.U8 desc[UR20][R18.64+0x8], R145 ;  /* 0x000008911200b986 */ /* 0x000fe2000c101114 */
[----:B-1----:R-:W-:Y:S01]  /*7190*/  F2FP.SATFINITE.E4M3.F32.PACK_AB_MERGE_C R25, RZ, R140, RZ ;  /* 0x0000008cff19723e */ /* 0x002fe200048070ff */
[-C--:B------:R-:W-:Y:S01]  /*71a0*/  FMUL R135, R135, R14.reuse ;  /* 0x0000000e87877220 */ /* 0x080fe20000400000 */
[----:B------:R-:W-:Y:S01]  /*71b0*/  ISETP.LT.OR P3, PT, R6, 0x11, !P0 ;  /* 0x000000110600780c */ /* 0x000fe20004761670 */
[-C--:B------:R-:W-:Y:S01]  /*71c0*/  FMUL R130, R130, R14.reuse ;  /* 0x0000000e82827220 */ /* 0x080fe20000400000 */
[----:B------:R-:W-:Y:S01]  /*71d0*/  F2FP.SATFINITE.E4M3.F32.PACK_AB_MERGE_C R137, RZ, R137, RZ ;  /* 0x00000089ff89723e */ /* 0x000fe200048070ff */
[----:B------:R1:W-:Y:S01]  /*71e0*/  @!P4 STG.E.U8 desc[UR20][R18.64+0x9], R25 ;  /* 0x000009191200c986 */ /* 0x0003e2000c101114 */
[C---:B------:R-:W-:Y:S01]  /*71f0*/  ISETP.LT.OR P4, PT, R6.reuse, 0x12, !P0 ;  /* 0x000000120600780c */ /* 0x040fe20004781670 */
[----:B------:R-:W-:Y:S01]  /*7200*/  FMUL R133, R133, R14 ;  /* 0x0000000e85857220 */ /* 0x000fe20000400000 */
[----:B0-----:R-:W-:Y:S01]  /*7210*/  F2FP.SATFINITE.E4M3.F32.PACK_AB_MERGE_C R5, RZ, R138, RZ ;  /* 0x0000008aff05723e */ /* 0x001fe200048070ff */
[----:B------:R-:W-:Y:S01]  /*7220*/  @!P5 STG.E.U8 desc[UR20][R20.64+0x10], R143 ;  /* 0x0000108f1400d986 */ /* 0x000fe2000c101114 */
[----:B------:R-:W-:Y:S01]  /*7230*/  ISETP.LT.OR P5, PT, R6, 0x19, !P1 ;  /* 0x000000190600780c */ /* 0x000fe20004fa1670 */
[-C--:B------:R-:W-:Y:S01]  /*7240*/  FMUL R128, R128, R14.reuse ;  /* 0x0000000e80807220 */ /* 0x080fe20000400000 */
[----:B------:R-:W-:Y:S01]  /*7250*/  F2FP.SATFINITE.E4M3.F32.PACK_AB_MERGE_C R135, RZ, R135, RZ ;  /* 0x00000087ff87723e */ /* 0x000fe200048070ff */
[----:B------:R0:W-:Y:S01]  /*7260*/  @!P6 STG.E.U8 desc[UR20][R20.64+0x11], R5 ;  /* 0x000011051400e986 */ /* 0x0001e2000c101114 */
[----:B------:R-:W-:Y:S01]  /*7270*/  ISETP.LT.OR P6, PT, R6, 0x1a, !P1 ;  /* 0x0000001a0600780c */ /* 0x000fe20004fc1670 */
[-C--:B------:R-:W-:Y:S01]  /*7280*/  FMUL R131, R131, R14.reuse ;  /* 0x0000000e83837220 */ /* 0x080fe20000400000 */
[----:B------:R-:W-:Y:S01]  /*7290*/  FMUL R126, R126, R14 ;  /* 0x0000000e7e7e7220 */ /* 0x000fe20000400000 */
[----:B-1----:R-:W-:Y:S01]  /*72a0*/  F2FP.SATFINITE.E4M3.F32.PACK_AB_MERGE_C R25, RZ, R136, RZ ;  /* 0x00000088ff19723e */ /* 0x002fe200048070ff */
[----:B------:R-:W-:Y:S01]  /*72b0*/  @!P3 STG.E.U8 desc[UR20][R18.64+0x10], R141 ;  /* 0x0000108d1200b986 */ /* 0x000fe2000c101114 */
[C---:B------:R-:W-:Y:S01]  /*72c0*/  ISETP.LT.OR P3, PT, R6.reuse, 0x19, !P0 ;  /* 0x000000190600780c */ /* 0x040fe20004761670 */
        /* <DEDUP_REMOVED lines=37> */
[-C--:B------:R-:W-:Y:S01]  /*7520*/  FMUL R114, R114, R14.reuse ;  /* 0x0000000e72727220 */ /* 0x080fe20000400000 */
        /* <DEDUP_REMOVED lines=81> */
[C---:B------:R-:W-:Y:S01]  /*7a40*/  ISETP.LT.OR P6, PT, R6.reuse, 0x52, !P1 ;  /* 0x000000520600780c */ /* 0x040fe20004fc1670 */
        /* <DEDUP_REMOVED lines=22> */
[----:B------:R-:W-:-:S02]  /*7bb0*/  ISETP.LT.OR P3, PT, R6, 0x59, !P0 ;  /* 0x000000590600780c */ /* 0x000fc40004761670 */
[----:B------:R-:W-:Y:S01]  /*7bc0*/  F2FP.SATFINITE.E4M3.F32.PACK_AB_MERGE_C R93, RZ, R93, RZ ;  /* 0x0000005dff5d723e */ /* 0x000fe200048070ff */
[----:B------:R1:W-:Y:S01]  /*7bd0*/  @!P4 STG.E.U8 desc[UR20][R18.64+0x51], R25 ;  /* 0x000051191200c986 */ /* 0x0003e2000c101114 */
[C---:B------:R-:W-:Y:S02]  /*7be0*/  ISETP.LT.OR P4, PT, R6.reuse, 0x5a, !P0 ;  /* 0x0000005a0600780c */ /* 0x040fe40004781670 */
[----:B0-----:R-:W-:Y:S01]  /*7bf0*/  F2FP.SATFINITE.E4M3.F32.PACK_AB_MERGE_C R5, RZ, R102, RZ ;  /* 0x00000066ff05723e */ /* 0x001fe200048070ff */
[----:B------:R-:W-:Y:S01]  /*7c00*/  @!P5 STG.E.U8 desc[UR20][R20.64+0x58], R107 ;  /* 0x0000586b1400d986 */ /* 0x000fe2000c101114 */
[C---:B------:R-:W-:Y:S02]  /*7c10*/  ISETP.LT.OR P5, PT, R6.reuse, 0x61, !P1 ;  /* 0x000000610600780c */ /* 0x040fe40004fa1670 */
[----:B------:R-:W-:Y:S01]  /*7c20*/  F2FP.SATFINITE.E4M3.F32.PACK_AB_MERGE_C R23, RZ, R23, RZ ;  /* 0x00000017ff17723e */ /* 0x000fe200048070ff */
[----:B------:R0:W-:Y:S01]  /*7c30*/  @!P6 STG.E.U8 desc[UR20][R20.64+0x59], R5 ;  /* 0x000059051400e986 */ /* 0x0001e2000c101114 */
[----:B------:R-:W-:-:S02]  /*7c40*/  ISETP.LT.OR P6, PT, R6, 0x62, !P1 ;  /* 0x000000620600780c */ /* 0x000fc40004fc1670 */
[----:B------:R-:W-:Y:S01]  /*7c50*/  F2FP.SATFINITE.E4M3.F32.PACK_AB_MERGE_C R89, RZ, R89, RZ ;  /* 0x00000059ff59723e */ /* 0x000fe200048070ff */
[----:B------:R-:W-:Y:S01]  /*7c60*/  @!P3 STG.E.U8 desc[UR20][R18.64+0x58], R105 ;  /* 0x000058691200b986 */ /* 0x000fe2000c101114 */
[----:B-1----:R-:W-:Y:S02]  /*7c70*/  F2FP.SATFINITE.E4M3.F32.PACK_AB_MERGE_C R25, RZ, R100, RZ ;  /* 0x00000064ff19723e */ /* 0x002fe400048070ff */
[C---:B------:R-:W-:Y:S02]  /*7c80*/  ISETP.LT.OR P3, PT, R6.reuse, 0x61, !P0 ;  /* 0x000000610600780c */ /* 0x040fe40004761670 */
[----:B------:R-:W-:Y:S01]  /*7c90*/  F2FP.SATFINITE.E4M3.F32.PACK_AB_MERGE_C R27, RZ, R88, RZ ;  /* 0x00000058ff1b723e */ /* 0x000fe200048070ff */
[----:B------:R1:W-:Y:S01]  /*7ca0*/  @!P4 STG.E.U8 desc[UR20][R18.64+0x59], R25 ;  /* 0x000059191200c986 */ /* 0x0003e2000c101114 */
[C---:B------:R-:W-:Y:S02]  /*7cb0*/  ISETP.LT.OR P4, PT, R6.reuse, 0x62, !P0 ;  /* 0x000000620600780c */ /* 0x040fe40004781670 */
[----:B0-----:R-:W-:Y:S01]  /*7cc0*/  F2FP.SATFINITE.E4M3.F32.PACK_AB_MERGE_C R5, RZ, R98, RZ ;  /* 0x00000062ff05723e */ /* 0x001fe200048070ff */
[----:B------:R-:W-:Y:S01]  /*7cd0*/  @!P5 STG.E.U8 desc[UR20][R20.64+0x60], R101 ;  /* 0x000060651400d986 */ /* 0x000fe2000c101114 */
[----:B------:R-:W-:-:S03]  /*7ce0*/  ISETP.LT.OR P5, PT, R6, 0x69, !P1 ;  /* 0x000000690600780c */ /* 0x000fc60004fa1670 */
[----:B------:R0:W-:Y:S01]  /*7cf0*/  @!P6 STG.E.U8 desc[UR20][R20.64+0x61], R5 ;  /* 0x000061051400e986 */ /* 0x0001e2000c101114 */
[C---:B------:R-:W-:Y:S02]  /*7d00*/  ISETP.LT.OR P6, PT, R6.reuse, 0x6a, !P1 ;  /* 0x0000006a0600780c */ /* 0x040fe40004fc1670 */
[----:B-1----:R-:W-:Y:S01]  /*7d10*/  F2FP.SATFINITE.E4M3.F32.PACK_AB_MERGE_C R25, RZ, R96, RZ ;  /* 0x00000060ff19723e */ /* 0x002fe200048070ff */
[----:B------:R-:W-:Y:S01]  /*7d20*/  @!P3 STG.E.U8 desc[UR20][R18.64+0x60], R103 ;  /* 0x000060671200b986 */ /* 0x000fe2000c101114 */
[----:B------:R-:W-:-:S03]  /*7d30*/  ISETP.LT.OR P3, PT, R6, 0x69, !P0 ;  /* 0x000000690600780c */ /* 0x000fc60004761670 */
        /* <DEDUP_REMOVED lines=12> */
[C---:B------:R-:W-:Y:S01]  /*7e00*/  ISETP.LT.OR P1, PT, R6.reuse, 0x7a, !P1 ;  /* 0x0000007a0600780c */ /* 0x040fe20004f21670 */
[----:B------:R2:W-:Y:S01]  /*7e10*/  @!P5 STG.E.U8 desc[UR20][R20.64+0x70], R95 ;  /* 0x0000705f1400d986 */ /* 0x0005e2000c101114 */
[C---:B------:R-:W-:Y:S02]  /*7e20*/  ISETP.LT.OR P5, PT, R6.reuse, 0x72, !P0 ;  /* 0x000000720600780c */ /* 0x040fe400047a1670 */
[----:B0-----:R-:W-:Y:S01]  /*7e30*/  F2FP.SATFINITE.E4M3.F32.PACK_AB_MERGE_C R5, RZ, R90, RZ ;  /* 0x0000005aff05723e */ /* 0x001fe200048070ff */
[----:B------:R2:W-:Y:S01]  /*7e40*/  @!P6 STG.E.U8 desc[UR20][R20.64+0x71], R91 ;  /* 0x0000715b1400e986 */ /* 0x0005e2000c101114 */
[C---:B------:R-:W-:Y:S02]  /*7e50*/  ISETP.LT.OR P6, PT, R6.reuse, 0x79, !P0 ;  /* 0x000000790600780c */ /* 0x040fe400047c1670 */
[----:B------:R-:W-:Y:S01]  /*7e60*/  ISETP.LT.OR P0, PT, R6, 0x7a, !P0 ;  /* 0x0000007a0600780c */ /* 0x000fe20004701670 */
[----:B------:R2:W-:Y:S01]  /*7e70*/  @!P3 STG.E.U8 desc[UR20][R18.64+0x70], R93 ;  /* 0x0000705d1200b986 */ /* 0x0005e2000c101114 */
[----:B-1----:R-:W-:-:S05]  /*7e80*/  F2FP.SATFINITE.E4M3.F32.PACK_AB_MERGE_C R25, RZ, R22, RZ ;  /* 0x00000016ff19723e */ /* 0x002fca00048070ff */
[----:B------:R2:W-:Y:S04]  /*7e90*/  @!P5 STG.E.U8 desc[UR20][R18.64+0x71], R5 ;  /* 0x000071051200d986 */ /* 0x0005e8000c101114 */
[----:B------:R2:W-:Y:S04]  /*7ea0*/  @!P4 STG.E.U8 desc[UR20][R20.64+0x78], R23 ;  /* 0x000078171400c986 */ /* 0x0005e8000c101114 */
[----:B------:R2:W-:Y:S04]  /*7eb0*/  @!P1 STG.E.U8 desc[UR20][R20.64+0x79], R25 ;  /* 0x0000791914009986 */ /* 0x0005e8000c101114 */
[----:B------:R2:W-:Y:S04]  /*7ec0*/  @!P6 STG.E.U8 desc[UR20][R18.64+0x78], R89 ;  /* 0x000078591200e986 */ /* 0x0005e8000c101114 */
[----:B------:R2:W-:Y:S02]  /*7ed0*/  @!P0 STG.E.U8 desc[UR20][R18.64+0x79], R27 ;  /* 0x0000791b12008986 */ /* 0x0005e4000c101114 */
.L_x_172:
[----:B------:R-:W-:Y:S05]  /*7ee0*/  BSYNC B0 ;  /* 0x0000000000007941 */ /* 0x000fea0003800000 */
.L_x_42:
[C---:B------:R-:W-:Y:S01]  /*7ef0*/  LEA R2, P0, R8.reuse, R2, 0x1 ;  /* 0x0000000208027211 */ /* 0x040fe200078008ff */
[----:B------:R-:W-:Y:S01]  /*7f00*/  ULDC.64 UR6, c[0x0][0x650] ;  /* 0x0001940000067ab9 */ /* 0x000fe20000000a00 */
[----:B-----5:R-:W-:Y:S01]  /*7f10*/  IMAD.U32 R4, RZ, RZ, UR12 ;  /* 0x0000000cff047e24 */ /* 0x020fe2000f8e00ff */
[----:B0-2---:R-:W-:Y:S01]  /*7f20*/  PRMT R18, RZ, 0x7610, R18 ;  /* 0x00007610ff127816 */ /* 0x005fe20000000012 */
[----:B------:R-:W-:Y:S01]  /*7f30*/  IMAD.MOV.U32 R6, RZ, RZ, -0x1 ;  /* 0xffffffffff067424 */ /* 0x000fe200078e00ff */
[----:B------:R-:W-:Y:S01]  /*7f40*/  LEA.HI.X R3, R8, R3, R0, 0x1, P0 ;  /* 0x0000000308037211 */ /* 0x000fe200000f0c00 */
[----:B------:R0:W-:Y:S01]  /*7f50*/  SYNCS.ARRIVE.TRANS64.A1T0 RZ, [R4+UR22], RZ ;  /* 0x000000ff04ff79a7 */ /* 0x0001e20008100016 */
[----:B------:R-:W-:Y:S01]  /*7f60*/  ISETP.GE.U32.AND P0, PT, R2, UR6, PT ;  /* 0x0000000602007c0c */ /* 0x000fe2000bf06070 */
[----:B------:R-:W-:-:S03]  /*7f70*/  IMAD.MOV.U32 R5, RZ, RZ, -0x1 ;  /* 0xffffffffff057424 */ /* 0x000fc600078e00ff */
[----:B------:R-:W-:Y:S01]  /*7f80*/  ISETP.GE.U32.AND.EX P0, PT, R3, UR7, PT, P0 ;  /* 0x0000000703007c0c */ /* 0x000fe2000bf06100 */
[----:B0-----:R-:W-:-:S12]  /*7f90*/  IMAD.MOV.U32 R4, RZ, RZ, -0x1 ;  /* 0xffffffffff047424 */ /* 0x001fd800078e00ff */
[----:B------:R-:W-:Y:S05]  /*7fa0*/  @P0 BRA `(.L_x_173) ;  /* 0x0000000400600947 */ /* 0x000fea0003800000 */
[----:B------:R-:W0:Y:S01]  /*7fb0*/  S2R R28, SR_CTAID.X ;  /* 0x00000000001c7919 */ /* 0x000e220000002500 */
[----:B------:R-:W2:Y:S01]  /*7fc0*/  LDC.64 R22, c[0x0][0x628] ;  /* 0x00018a00ff167b82 */ /* 0x000ea20000000a00 */
[----:B------:R-:W-:Y:S01]  /*7fd0*/  ULDC UR6, c[0x0][0x150] ;  /* 0x0000540000067ab9 */ /* 0x000fe20000000800 */
[----:B-1--4-:R-:W-:Y:S01]  /*7fe0*/  IMAD.MOV.U32 R20, RZ, RZ, R2 ;  /* 0x000000ffff147224 */ /* 0x012fe200078e0002 */
[----:B------:R-:W1:Y:S01]  /*7ff0*/  S2R R30, SR_CTAID.Y ;  /* 0x00000000001e7919 */ /* 0x000e620000002600 */
[----:B------:R-:W-:-:S04]  /*8000*/  IMAD.MOV.U32 R21, RZ, RZ, R3 ;  /* 0x000000ffff157224 */ /* 0x000fc800078e0003 */
[----:B------:R-:W4:Y:S08]  /*8010*/  LDC R31, c[0x0][0x144] ;  /* 0x00005100ff1f7b82 */ /* 0x000f300000000800 */
[----:B------:R-:W1:Y:S08]  /*8020*/  LDC R6, c[0x0][0x630] ;  /* 0x00018c00ff067b82 */ /* 0x000e700000000800 */
[----:B------:R-:W1:Y:S01]  /*8030*/  LDC.64 R26, c[0x0][0x620] ;  /* 0x00018800ff1a7b82 */ /* 0x000e620000000a00 */
[----:B--2---:R-:W-:-:S04]  /*8040*/  ISETP.NE.U32.AND P0, PT, R22, RZ, PT ;  /* 0x000000ff1600720c */ /* 0x004fc80003f05070 */
[----:B------:R-:W-:Y:S02]  /*8050*/  ISETP.NE.AND.EX P0, PT, R23, RZ, PT, P0 ;  /* 0x000000ff1700720c */ /* 0x000fe40003f05300 */
[----:B0-----:R-:W-:-:S05]  /*8060*/  I2FP.F32.U32 R4, R28 ;  /* 0x0000001c00047245 */ /* 0x001fca0000201000 */
[----:B------:R-:W-:-:S04]  /*8070*/  FMUL R4, R4, UR6 ;  /* 0x0000000604047c20 */ /* 0x000fc80008400000 */
[----:B------:R0:W2:Y:S02]  /*8080*/  F2I.U32.TRUNC.NTZ R29, R4 ;  /* 0x00000004001d7305 */ /* 0x0000a4000020f000 */
[----:B----4-:R-:W-:Y:S05]  /*8090*/  @!P0 BRA `(.L_x_174) ;  /* 0x0000000000288947 */ /* 0x010fea0003800000 */
[----:B------:R-:W4:Y:S02]  /*80a0*/  LDC R5, c[0x0][0x634] ;  /* 0x00018d00ff057b82 */ /* 0x000f240000000800 */
[----:B----4-:R-:W-:-:S05]  /*80b0*/  IADD3 R21, P0, R2, R5, RZ ;  /* 0x0000000502157210 */ /* 0x010fca0007f1e0ff */
[----:B---3--:R-:W-:-:S04]  /*80c0*/  IMAD.X R25, RZ, RZ, R3, P0 ;  /* 0x000000ffff197224 */ /* 0x008fc800000e0603 */
[----:B0-----:R-:W-:-:S04]  /*80d0*/  IMAD.WIDE.U32 R4, R25, R22, RZ ;  /* 0x0000001619047225 */ /* 0x001fc800078e00ff */
[----:B------:R-:W-:-:S04]  /*80e0*/  IMAD.WIDE.U32 R18, P0, R21, R23, R4 ;  /* 0x0000001715127225 */ /* 0x000fc80007800004 */
[----:B------:R-:W-:-:S04]  /*80f0*/  IMAD.WIDE.U32 R4, R21, R22, RZ ;  /* 0x0000001615047225 */ /* 0x000fc800078e00ff */
[----:B------:R-:W-:Y:S01]  /*8100*/  IMAD.X R21, RZ, RZ, RZ, P0 ;  /* 0x000000ffff157224 */ /* 0x000fe200000e06ff */
[----:B------:R-:W-:Y:S01]  /*8110*/  IADD3 RZ, P0, R5, R18, RZ ;  /* 0x0000001205ff7210 */ /* 0x000fe20007f1e0ff */
[----:B------:R-:W-:-:S04]  /*8120*/  IMAD.MOV.U32 R20, RZ, RZ, R19 ;  /* 0x000000ffff147224 */ /* 0x000fc800078e0013 */
[----:B------:R-:W-:-:S08]  /*8130*/  IMAD.WIDE.U32.X R20, R25, R23, R20, P0 ;  /* 0x0000001719147225 */ /* 0x000fd000000e0414 */
.L_x_174:
[-CC-:B-1-3--:R-:W-:Y:S01]  /*8140*/  SHF.R.U64 R24, R20, R6.reuse, R21.reuse ;  /* 0x0000000614187219 */ /* 0x18afe20000001215 */
[----:B------:R-:W1:Y:S01]  /*8150*/  LDC.64 R34, c[0x0][0x640] ;  /* 0x00019000ff227b82 */ /* 0x000e620000000a00 */
[----:B0-----:R-:W-:Y:S01]  /*8160*/  SHF.R.U32.HI R4, RZ, R6, R21 ;  /* 0x00000006ff047219 */ /* 0x001fe20000011615 */
[----:B--2---:R-:W-:Y:S01]  /*8170*/  IMAD.MOV R29, RZ, RZ, -R29 ;  /* 0x000000ffff1d7224 */ /* 0x004fe200078e0a1d */
[----:B------:R-:W-:Y:S01]  /*8180*/  IADD3 R19, P0, RZ, -R24, RZ ;  /* 0x80000018ff137210 */ /* 0x000fe20007f1e0ff */
[----:B------:R-:W-:Y:S01]  /*8190*/  ULDC UR6, c[0x0][0x154] ;  /* 0x0000550000067ab9 */ /* 0x000fe20000000800 */
[----:B------:R-:W-:Y:S02]  /*81a0*/  IMAD.MOV.U32 R21, RZ, RZ, 0x1 ;  /* 0x00000001ff157424 */ /* 0x000fe400078e00ff */
[----:B------:R-:W-:Y:S01]  /*81b0*/  IMAD R29, R31, R29, R28 ;  /* 0x0000001d1f1d7224 */ /* 0x000fe200078e021c */
[----:B------:R-:W0:Y:S01]  /*81c0*/  LDC R18, c[0x0][0x618] ;  /* 0x00018600ff127b82 */ /* 0x000e220000000800 */
[----:B------:R-:W-:-:S04]  /*81d0*/  IMAD.X R5, RZ, RZ, ~R4, P0 ;  /* 0x000000ffff057224 */ /* 0x000fc800000e0e04 */
[-C--:B------:R-:W-:Y:S02]  /*81e0*/  IMAD R6, R5, R26.reuse, RZ ;  /* 0x0000001a05067224 */ /* 0x080fe400078e02ff */
[C---:B------:R-:W-:Y:S01]  /*81f0*/  IMAD.WIDE.U32 R4, R19.reuse, R26, R2 ;  /* 0x0000001a13047225 */ /* 0x040fe200078e0002 */
[----:B------:R-:W2:Y:S03]  /*8200*/  LDC R20, c[0x0][0x608] ;  /* 0x00018200ff147b82 */ /* 0x000ea60000000800 */
[----:B------:R-:W-:Y:S01]  /*8210*/  IMAD R19, R19, R27, R6 ;  /* 0x0000001b13137224 */ /* 0x000fe200078e0206 */
[----:B------:R-:W-:-:S03]  /*8220*/  I2FP.F32.U32 R6, R30 ;  /* 0x0000001e00067245 */ /* 0x000fc60000201000 */
[----:B------:R-:W-:Y:S01]  /*8230*/  IMAD.IADD R5, R5, 0x1, R19 ;  /* 0x0000000105057824 */ /* 0x000fe200078e0213 */
[----:B------:R-:W3:Y:S01]  /*8240*/  LDC R32, c[0x0][0x658] ;  /* 0x00019600ff207b82 */ /* 0x000ee20000000800 */
[----:B-1----:R-:W-:Y:S01]  /*8250*/  ISETP.NE.U32.AND P0, PT, R34, RZ, PT ;  /* 0x000000ff2200720c */ /* 0x002fe20003f05070 */
[----:B------:R-:W-:-:S03]  /*8260*/  IMAD.MOV.U32 R19, RZ, RZ, -0x1 ;  /* 0xffffffffff137424 */ /* 0x000fc600078e00ff */
[----:B------:R-:W-:-:S03]  /*8270*/  ISETP.NE.AND.EX P0, PT, R35, RZ, PT, P0 ;  /* 0x000000ff2300720c */ /* 0x000fc60003f05300 */
[----:B------:R-:W1:Y:S01]  /*8280*/  LDC R27, c[0x0][0x148] ;  /* 0x00005200ff1b7b82 */ /* 0x000e620000000800 */
[-CC-:B0-----:R-:W-:Y:S02]  /*8290*/  SHF.R.U64 R22, R4, R18.reuse, R5.reuse ;  /* 0x0000001204167219 */ /* 0x181fe40000001205 */
[----:B------:R-:W-:Y:S01]  /*82a0*/  SHF.R.U32.HI R5, RZ, R18, R5 ;  /* 0x00000012ff057219 */ /* 0x000fe20000011605 */
[----:B------:R-:W-:-:S04]  /*82b0*/  FMUL R18, R6, UR6 ;  /* 0x0000000606127c20 */ /* 0x000fc80008400000 */
[----:B------:R-:W0:Y:S01]  /*82c0*/  LDC R28, c[0x0][0x600] ;  /* 0x00018000ff1c7b82 */ /* 0x000e220000000800 */
[----:B------:R4:W0:Y:S01]  /*82d0*/  F2I.U32.TRUNC.NTZ R25, R18 ;  /* 0x0000001200197305 */ /* 0x000822000020f000 */
[-CC-:B--2---:R-:W-:Y:S02]  /*82e0*/  SHF.R.U64 R6, R22, R20.reuse, R5.reuse ;  /* 0x0000001416067219 */ /* 0x184fe40000001205 */
[----:B------:R-:W-:-:S04]  /*82f0*/  SHF.R.U32.HI R5, RZ, R20, R5 ;  /* 0x00000014ff057219 */ /* 0x000fc80000011605 */
[----:B------:R-:W2:Y:S01]  /*8300*/  LDC R33, c[0x0][0x648] ;  /* 0x00019200ff217b82 */ /* 0x000ea20000000800 */
[-CC-:B---3--:R-:W-:Y:S02]  /*8310*/  SHF.R.U64 R26, R6, R32.reuse, R5.reuse ;  /* 0x00000020061a7219 */ /* 0x188fe40000001205 */
[-C--:B------:R-:W-:Y:S02]  /*8320*/  SHF.L.U32 R19, R19, R32.reuse, RZ ;  /* 0x0000002013137219 */ /* 0x080fe400000006ff */
[-C--:B------:R-:W-:Y:S01]  /*8330*/  SHF.R.U32.HI R5, RZ, R32.reuse, R5 ;  /* 0x00000020ff057219 */ /* 0x080fe20000011605 */
[----:B------:R-:W-:Y:S01]  /*8340*/  IMAD.MOV.U32 R4, RZ, RZ, R26 ;  /* 0x000000ffff047224 */ /* 0x000fe200078e001a */
[----:B------:R-:W-:Y:S01]  /*8350*/  SHF.L.U32 R32, R21, R32, RZ ;  /* 0x0000002015207219 */ /* 0x000fe200000006ff */
[----:B------:R-:W3:Y:S01]  /*8360*/  LDC R36, c[0x0][0x638] ;  /* 0x00018e00ff247b82 */ /* 0x000ee20000000800 */
[----:B------:R-:W-:-:S07]  /*8370*/  LOP3.LUT R31, RZ, R19, RZ, 0x33, !PT ;  /* 0x00000013ff1f7212 */ /* 0x000fce00078e33ff */
[----:B------:R-:W0:Y:S01]  /*8380*/  LDC R37, c[0x0][0x610] ;  /* 0x00018400ff257b82 */ /* 0x000e220000000800 */
[----:B----4-:R-:W-:Y:S05]  /*8390*/  @!P0 BRA `(.L_x_175) ;  /* 0x0000000000288947 */ /* 0x010fea0003800000 */
[----:B------:R-:W4:Y:S02]  /*83a0*/  LDC R21, c[0x0][0x64c] ;  /* 0x00019300ff157b82 */ /* 0x000f240000000800 */
[----:B----4-:R-:W-:-:S05]  /*83b0*/  IADD3 R21, P0, R26, R21, RZ ;  /* 0x000000151a157210 */ /* 0x010fca0007f1e0ff */
        /* <DEDUP_REMOVED lines=8> */
.L_x_175:
[----:B--2---:R-:W-:Y:S01]  /*8440*/  SHF.R.U64 R4, R4, R33, R5 ;  /* 0x0000002104047219 */ /* 0x004fe20000001205 */
[----:B0-----:R-:W-:Y:S01]  /*8450*/  VIADD R21, R28, 0xffffffff ;  /* 0xffffffff1c157836 */ /* 0x001fe20000000000 */
[----:B------:R-:W-:Y:S01]  /*8460*/  LOP3.LUT R19, R6, R31, RZ, 0xc0, !PT ;  /* 0x0000001f06137212 */ /* 0x000fe200078ec0ff */
[----:B------:R-:W-:Y:S02]  /*8470*/  IMAD.MOV R25, RZ, RZ, -R25 ;  /* 0x000000ffff197224 */ /* 0x000fe400078e0a19 */
[----:B------:R-:W-:Y:S02]  /*8480*/  IMAD.MOV R5, RZ, RZ, -R4 ;  /* 0x000000ffff057224 */ /* 0x000fe400078e0a04 */
[----:B------:R-:W-:Y:S01]  /*8490*/  IMAD R6, R32, R4, R19 ;  /* 0x0000000420067224 */ /* 0x000fe200078e0213 */
[----:B------:R-:W-:Y:S01]  /*84a0*/  LOP3.LUT R19, R22, R21, RZ, 0xc0, !PT ;  /* 0x0000001516137212 */ /* 0x000fe200078ec0ff */
[----:B-1----:R-:W-:Y:S02]  /*84b0*/  @P2 IMAD R29, R27, R25, R30 ;  /* 0x000000191b1d2224 */ /* 0x002fe400078e021e */
[----:B---3--:R-:W-:-:S02]  /*84c0*/  IMAD R4, R5, R36, R26 ;  /* 0x0000002405047224 */ /* 0x008fc400078e021a */
[----:B------:R-:W-:Y:S02]  /*84d0*/  IMAD R6, R6, R37, R29 ;  /* 0x0000002506067224 */ /* 0x000fe400078e021d */
[----:B------:R-:W-:Y:S02]  /*84e0*/  IMAD R19, R4, R28, R19 ;  /* 0x0000001c04137224 */ /* 0x000fe400078e0213 */
[----:B------:R-:W-:Y:S02]  /*84f0*/  IMAD.MOV.U32 R18, RZ, RZ, 0x1 ;  /* 0x00000001ff127424 */ /* 0x000fe400078e00ff */
[----:B------:R-:W-:Y:S01]  /*8500*/  IMAD.MOV.U32 R4, RZ, RZ, R24 ;  /* 0x000000ffff047224 */ /* 0x000fe200078e0018 */
[----:B------:R-:W-:Y:S02]  /*8510*/  SEL R5, R19, R6, !P2 ;  /* 0x0000000613057207 */ /* 0x000fe40005000000 */
[----:B------:R-:W-:-:S07]  /*8520*/  SEL R6, R6, R19, !P2 ;  /* 0x0000001306067207 */ /* 0x000fce0005000000 */
.L_x_173:
[----:B------:R-:W-:Y:S02]  /*8530*/  LOP3.LUT P0, RZ, R18, 0xff, RZ, 0xc0, !PT ;  /* 0x000000ff12ff7812 */ /* 0x000fe4000780c0ff */
[----:B------:R-:W-:-:S11]  /*8540*/  LOP3.LUT R150, R150, 0x1, RZ, 0x3c, !PT ;  /* 0x0000000196967812 */ /* 0x000fd600078e3cff */
[----:B------:R-:W-:Y:S05]  /*8550*/  @P0 BRA `(.L_x_176) ;  /* 0xffffff9400540947 */ /* 0x000fea000383ffff */
[----:B------:R-:W-:Y:S05]  /*8560*/  EXIT ;  /* 0x000000000000794d */ /* 0x000fea0003800000 */
.L_x_18:
[----:B------:R-:W-:-:S08]  /*8570*/  ISETP.NE.AND P0, PT, R18, RZ, PT ;  /* 0x000000ff1200720c */ /* 0x000fd00003f05270 */
[----:B--23-5:R-:W0:-:S00]  /*8580*/  USETMAXREG.DEALLOC.CTAPOOL 0x28 ;  /* 0x00000028000079c8 */ /* 0x02ce0000080e0500 */
[----:B------:R-:W-:Y:S05]  /*8590*/  @P0 EXIT ;  /* 0x000000000000094d */ /* 0x000fea0003800000 */
[----:B0-----:R-:W-:Y:S01]  /*85a0*/  LOP3.LUT P0, RZ, R20, 0xff, RZ, 0xc0, !PT ;  /* 0x000000ff14ff7812 */ /* 0x001fe2000780c0ff */
[----:B------:R-:W-:Y:S02]  /*85b0*/  IMAD.MOV.U32 R12, RZ, RZ, 0x1 ;  /* 0x00000001ff0c7424 */ /* 0x000fe400078e00ff */
[----:B------:R-:W-:-:S10]  /*85c0*/  IMAD.MOV.U32 R15, RZ, RZ, RZ ;  /* 0x000000ffff0f7224 */ /* 0x000fd400078e00ff */
[----:B------:R-:W-:Y:S05]  /*85d0*/  @!P0 BRA `(.L_x_177) ;  /* 0x0000000c007c8947 */ /* 0x000fea0003800000 */
[----:B------:R-:W0:Y:S01]  /*85e0*/  S2UR UR9, SR_CgaCtaId ;  /* 0x00000000000979c3 */ /* 0x000e220000008800 */
[----:B------:R-:W-:Y:S01]  /*85f0*/  ULDC UR5, c[0x0][0x658] ;  /* 0x0001960000057ab9 */ /* 0x000fe20000000800 */
[----:B------:R-:W-:Y:S01]  /*8600*/  UMOV UR10, 0xffffffff ;  /* 0xffffffff000a7882 */ /* 0x000fe20000000000 */
[----:B------:R-:W-:Y:S01]  /*8610*/  UMOV UR15, 0x1 ;  /* 0x00000001000f7882 */ /* 0x000fe20000000000 */
[----:B------:R-:W-:Y:S01]  /*8620*/  USHF.L.U32 UR10, UR10, UR5, URZ ;  /* 0x000000050a0a7299 */ /* 0x000fe2000800063f */
[----:B------:R-:W-:Y:S01]  /*8630*/  LOP3.LUT P0, RZ, R11, 0x1f, RZ, 0xc0, !PT ;  /* 0x0000001f0bff7812 */ /* 0x000fe2000780c0ff */
[----:B------:R-:W-:Y:S01]  /*8640*/  BSSY B0, `(.L_x_177) ;  /* 0x00000d8000007945 */ /* 0x000fe20003800000 */
[C---:B------:R-:W-:Y:S01]  /*8650*/  ISETP.NE.AND P3, PT, R10.reuse, RZ, PT ;  /* 0x000000ff0a00720c */ /* 0x040fe20003f65270 */
[----:B------:R-:W-:Y:S01]  /*8660*/  ULOP3.LUT UR14, URZ, UR10, URZ, 0x33, !UPT ;  /* 0x0000000a3f0e7292 */ /* 0x000fe2000f8e333f */
[----:B------:R-:W-:Y:S01]  /*8670*/  ISETP.NE.OR P0, PT, R10, RZ, !P0 ;  /* 0x000000ff0a00720c */ /* 0x000fe20004705670 */
[----:B------:R-:W-:Y:S01]  /*8680*/  IMAD.MOV.U32 R14, RZ, RZ, 0x1 ;  /* 0x00000001ff0e7424 */ /* 0x000fe200078e00ff */
[----:B------:R-:W-:Y:S01]  /*8690*/  LOP3.LUT R13, R7, 0x2, RZ, 0xfc, !PT ;  /* 0x00000002070d7812 */ /* 0x000fe200078efcff */
[----:B------:R-:W-:Y:S01]  /*86a0*/  IMAD.MOV.U32 R12, RZ, RZ, 0x1 ;  /* 0x00000001ff0c7424 */ /* 0x000fe200078e00ff */
[----:B------:R-:W-:Y:S01]  /*86b0*/  ULDC UR4, c[0x0][0x600] ;  /* 0x0001800000047ab9 */ /* 0x000fe20000000800 */
[----:B------:R-:W-:Y:S01]  /*86c0*/  IMAD.MOV.U32 R15, RZ, RZ, RZ ;  /* 0x000000ffff0f7224 */ /* 0x000fe200078e00ff */
[----:B------:R-:W-:Y:S01]  /*86d0*/  UMOV UR20, 0x11 ;  /* 0x0000001100147882 */ /* 0x000fe20000000000 */
[----:B------:R-:W-:-:S02]  /*86e0*/  USHF.L.U32 UR5, UR15, UR5, URZ ;  /* 0x000000050f057299 */ /* 0x000fc4000800063f */
[----:B------:R-:W-:Y:S02]  /*86f0*/  UIADD3 UR25, UR13, 0x1, URZ ;  /* 0x000000010d197890 */ /* 0x000fe4000fffe03f */
[----:B------:R-:W-:Y:S01]  /*8700*/  UIADD3 UR4, UR4, -0x1, URZ ;  /* 0xffffffff04047890 */ /* 0x000fe2000fffe03f */
[----:B------:R-:W-:Y:S01]  /*8710*/  ULDC.64 UR28, c[0x0][0x198] ;  /* 0x00006600001c7ab9 */ /* 0x000fe20000000a00 */
[----:B0-----:R-:W-:Y:S02]  /*8720*/  USHF.R.U32.HI UR26, URZ, 0x2, UR9 ;  /* 0x000000023f1a7899 */ /* 0x001fe40008011609 */
[----:B------:R-:W-:Y:S02]  /*8730*/  ULOP3.LUT UR8, UR9, 0x3, URZ, 0xc0, !UPT ;  /* 0x0000000309087892 */ /* 0x000fe4000f8ec03f */
[----:B------:R-:W-:Y:S02]  /*8740*/  USHF.L.U32 UR6, UR9, 0x5, URZ ;  /* 0x0000000509067899 */ /* 0x000fe4000800063f */
[----:B------:R-:W-:-:S02]  /*8750*/  USHF.L.U32 UR7, UR9, 0xa, URZ ;  /* 0x0000000a09077899 */ /* 0x000fc4000800063f */
[----:B------:R-:W-:Y:S02]  /*8760*/  ULOP3.LUT UR9, UR9, 0xfffffffc, URZ, 0xc0, !UPT ;  /* 0xfffffffc09097892 */ /* 0x000fe4000f8ec03f */
[----:B------:R-:W-:Y:S02]  /*8770*/  UISETP.GT.U32.AND UP0, UPT, UR8, 0xffff, UPT ;  /* 0x0000ffff0800788c */ /* 0x000fe4000bf04070 */
[----:B------:R-:W-:Y:S02]  /*8780*/  ULOP3.LUT UR11, UR9, 0x1, URZ, 0xfc, !UPT ;  /* 0x00000001090b7892 */ /* 0x000fe4000f8efc3f */
[----:B------:R-:W-:Y:S02]  /*8790*/  ULOP3.LUT UR12, UR9, 0x2, URZ, 0xfc, !UPT ;  /* 0x00000002090c7892 */ /* 0x000fe4000f8efc3f */
[----:B------:R-:W-:Y:S02]  /*87a0*/  USHF.L.U32 UR10, UR15, UR9, URZ ;  /* 0x000000090f0a7299 */ /* 0x000fe4000800063f */
[----:B------:R-:W-:-:S02]  /*87b0*/  ULOP3.LUT UR9, UR9, 0x3, URZ, 0xfc, !UPT ;  /* 0x0000000309097892 */ /* 0x000fc4000f8efc3f */
[----:B------:R-:W-:Y:S02]  /*87c0*/  USHF.L.U32 UR11, UR15, UR11, URZ ;  /* 0x0000000b0f0b7299 */ /* 0x000fe4000800063f */
[----:B------:R-:W-:Y:S02]  /*87d0*/  USHF.L.U32 UR12, UR15, UR12, URZ ;  /* 0x0000000c0f0c7299 */ /* 0x000fe4000800063f */
[----:B------:R-:W-:Y:S02]  /*87e0*/  USEL UR8, UR8, 0xffff, !UP0 ;  /* 0x0000ffff08087887 */ /* 0x000fe4000c000000 */
[----:B------:R-:W-:Y:S02]  /*87f0*/  USHF.L.U32 UR9, UR15, UR9, URZ ;  /* 0x000000090f097299 */ /* 0x000fe4000800063f */
[----:B------:R-:W-:Y:S02]  /*8800*/  ULOP3.LUT UR10, UR12, UR10, UR11, 0xfe, !UPT ;  /* 0x0000000a0c0a7292 */ /* 0x000fe4000f8efe0b */
[----:B------:R-:W-:-:S02]  /*8810*/  ULOP3.LUT UR8, UR8, 0xffff, URZ, 0xc0, !UPT ;  /* 0x0000ffff08087892 */ /* 0x000fc4000f8ec03f */
[----:B------:R-:W-:Y:S02]  /*8820*/  ULOP3.LUT UR6, UR6, 0x60, URZ, 0xc0, !UPT ;  /* 0x0000006006067892 */ /* 0x000fe4000f8ec03f */
[----:B------:R-:W-:Y:S02]  /*8830*/  ULOP3.LUT UR7, UR7, 0xc00, URZ, 0xc0, !UPT ;  /* 0x00000c0007077892 */ /* 0x000fe4000f8ec03f */
[----:B------:R-:W-:Y:S02]  /*8840*/  ULOP3.LUT UR15, UR10, UR9, URZ, 0xfc, !UPT ;  /* 0x000000090a0f7292 */ /* 0x000fe4000f8efc3f */
[----:B------:R-:W-:-:S12]  /*8850*/  USHF.L.U32 UR20, UR20, UR8, URZ ;  /* 0x0000000814147299 */ /* 0x000fd8000800063f */
.L_x_189:
[----:B------:R-:W-:-:S03]  /*8860*/  UMOV UR8, 0xffffffff ;  /* 0xffffffff00087882 */ /* 0x000fc60000000000 */
[----:B------:R-:W-:Y:S05]  /*8870*/  BRA.DIV UR8, `(.L_x_178) ;  /* 0x0000002208987947 */ /* 0x000fea000b800000 */
[----:B------:R-:W-:-:S13]  /*8880*/  ELECT P1, URZ, PT ;  /* 0x00000000003f782f */ /* 0x000fda0003820000 */
.L_x_235:
[----:B------:R-:W0:Y:S01]  /*8890*/  LDC R10, c[0x0][0x28c] ;  /* 0x0000a300ff0a7b82 */ /* 0x000e220000000800 */
[----:B------:R-:W-:Y:S01]  /*88a0*/  BSSY B1, `(.L_x_179) ;  /* 0x000003c000017945 */ /* 0x000fe20003800000 */
[----:B0-----:R-:W-:-:S13]  /*88b0*/  ISETP.LT.OR P1, PT, R10, 0x1, !P1 ;  /* 0x000000010a00780c */ /* 0x001fda0004f21670 */
[----:B------:R-:W-:Y:S05]  /*88c0*/  @P1 BRA `(.L_x_180) ;  /* 0x0000000000e41947 */ /* 0x000fea0003800000 */
[----:B------:R-:W-:Y:S01]  /*88d0*/  LEA R10, R6, UR26, 0x1 ;  /* 0x0000001a060a7c11 */ /* 0x000fe2000f8e08ff */
[----:B------:R-:W-:Y:S01]  /*88e0*/  IMAD.MOV.U32 R18, RZ, RZ, RZ ;  /* 0x000000ffff127224 */ /* 0x000fe200078e00ff */
[----:B------:R-:W-:Y:S01]  /*88f0*/  LEA R16, R5, UR6, 0x7 ;  /* 0x0000000605107c11 */ /* 0x000fe2000f8e38ff */
[----:B------:R-:W-:Y:S02]  /*8900*/  IMAD.U32 R20, RZ, RZ, UR25 ;  /* 0x00000019ff147e24 */ /* 0x000fe4000f8e00ff */
[----:B------:R-:W-:Y:S02]  /*8910*/  IMAD.MOV.U32 R5, RZ, RZ, R12 ;  /* 0x000000ffff057224 */ /* 0x000fe400078e000c */
[----:B------:R-:W-:Y:S02]  /*8920*/  IMAD.MOV.U32 R6, RZ, RZ, R15 ;  /* 0x000000ffff067224 */ /* 0x000fe400078e000f */
[----:B------:R-:W-:-:S07]  /*8930*/  IMAD.SHL.U32 R17, R10, 0x20, RZ ;  /* 0x000000200a117824 */ /* 0x000fce00078e00ff */
.L_x_184:
[----:B------:R-:W0:Y:S01]  /*8940*/  S2R R11, SR_CgaCtaId ;  /* 0x00000000000b7919 */ /* 0x000e220000008800 */
[----:B------:R-:W-:-:S04]  /*8950*/  MOV R10, 0x400 ;  /* 0x00000400000a7802 */ /* 0x000fc80000000f00 */
[----:B0-----:R-:W-:Y:S02]  /*8960*/  LEA R21, R11, R10, 0x18 ;  /* 0x0000000a0b157211 */ /* 0x001fe400078ec0ff */
[----:B------:R-:W-:Y:S01]  /*8970*/  SHF.L.U32 R10, R5, 0x1f, RZ ;  /* 0x0000001f050a7819 */ /* 0x000fe200000006ff */
[----:B------:R-:W0:Y:S02]  /*8980*/  @!P3 LDC R11, c[0x0][0x500] ;  /* 0x00014000ff0bbb82 */ /* 0x000e240000000800 */
[----:B------:R-:W-:-:S04]  /*8990*/  IMAD R19, R6, 0x8, R21 ;  /* 0x0000000806137824 */ /* 0x000fc800078e0215 */
[----:B------:R-:W1:Y:S02]  /*89a0*/  SYNCS.PHASECHK.TRANS64.TRYWAIT P1, [R19+URZ+0x128], R10 ;  /* 0x0001280a130075a7 */ /* 0x000e64000802017f */
[----:B-1----:R-:W-:Y:S05]  /*89b0*/  @!P1 BRA `(.L_x_181) ;  /* 0x0000002000689947 */ /* 0x002fea0003800000 */
.L_x_236:
[----:B-1----:R-:W-:Y:S01]  /*89c0*/  PRMT R10, R13, 0x9910, RZ ;  /* 0x000099100d0a7816 */ /* 0x002fe200000000ff */
[----:B0-----:R0:W-:Y:S03]  /*89d0*/  @!P3 SYNCS.ARRIVE.TRANS64 RZ, [R19+URZ], R11 ;  /* 0x0000000b13ffb9a7 */ /* 0x0011e6000800003f */
[----:B------:R-:W-:-:S13]  /*89e0*/  ISETP.NE.AND P1, PT, R10, 0x2, PT ;  /* 0x000000020a00780c */ /* 0x000fda0003f25270 */
[----:B0-----:R-:W-:Y:S05]  /*89f0*/  @P1 BRA `(.L_x_182) ;  /* 0x0000000000041947 */ /* 0x001fea0003800000 */
[----:B------:R-:W-:Y:S01]  /*8a00*/  BPT.TRAP 0x1 ;  /* 0x000000040000795c */ /* 0x000fe20000300000 */
.L_x_182:
[----:B------:R-:W-:Y:S05]  /*8a10*/  @P0 BRA `(.L_x_183) ;  /* 0x0000000000040947 */ /* 0x000fea0003800000 */
[----:B------:R-:W-:Y:S01]  /*8a20*/  BPT.TRAP 0x1 ;  /* 0x000000040000795c */ /* 0x000fe20000300000 */
.L_x_183:
[----:B------:R-:W-:Y:S01]  /*8a30*/  LEA R10, R6, UR26, 0x1 ;  /* 0x0000001a060a7c11 */ /* 0x000fe2000f8e08ff */
[----:B------:R-:W-:Y:S01]  /*8a40*/  VIADD R20, R20, 0xffffffff ;  /* 0xffffffff14147836 */ /* 0x000fe20000000000 */
[----:B------:R-:W-:Y:S01]  /*8a50*/  R2UR UR11, R6 ;  /* 0x00000000060b72ca */ /* 0x000fe200000e0000 */
[----:B------:R-:W-:Y:S01]  /*8a60*/  UIADD3 UR16, UP0, UR28, 0xf0, URZ ;  /* 0x000000f01c107890 */ /* 0x000fe2000ff1e03f */
[----:B------:R-:W-:Y:S01]  /*8a70*/  R2UR UR22, R21 ;  /* 0x00000000151672ca */ /* 0x000fe200000e0000 */
[----:B------:R-:W-:Y:S01]  /*8a80*/  IMAD.U32 R10, R10, 0x400, R21 ;  /* 0x000004000a0a7824 */ /* 0x000fe200078e0015 */
[----:B------:R-:W-:Y:S01]  /*8a90*/  R2UR UR23, R17 ;  /* 0x00000000111772ca */ /* 0x000fe200000e0000 */
[----:B------:R-:W-:Y:S01]  /*8aa0*/  UIADD3 UR30, UP1, UR28, 0x1f0, URZ ;  /* 0x000001f01c1e7890 */ /* 0x000fe2000ff3e03f */
[----:B------:R-:W-:Y:S01]  /*8ab0*/  R2UR UR9, R19 ;  /* 0x00000000130972ca */ /* 0x000fe200000e0000 */
[----:B------:R-:W-:Y:S01]  /*8ac0*/  UIADD3.X UR17, URZ, UR29, URZ, UP0, !UPT ;  /* 0x0000001d3f117290 */ /* 0x000fe200087fe43f */
[----:B------:R-:W-:Y:S01]  /*8ad0*/  R2UR UR8, R10 ;  /* 0x000000000a0872ca */ /* 0x000fe200000e0000 */
[----:B------:R-:W-:Y:S01]  /*8ae0*/  UPRMT UR21, URZ, 0x5410, UR20 ;  /* 0x000054103f157896 */ /* 0x000fe20008000014 */
[----:B------:R-:W-:Y:S01]  /*8af0*/  R2UR UR10, R18 ;  /* 0x00000000120a72ca */ /* 0x000fe200000e0000 */
[----:B------:R-:W-:Y:S01]  /*8b00*/  VIADD R6, R6, 0x1 ;  /* 0x0000000106067836 */ /* 0x000fe20000000000 */
[----:B------:R-:W-:Y:S01]  /*8b10*/  R2UR UR12, R4 ;  /* 0x00000000040c72ca */ /* 0x000fe200000e0000 */
[----:B------:R-:W-:Y:S01]  /*8b20*/  ULEA UR11, UR11, UR7, 0xc ;  /* 0x000000070b0b7291 */ /* 0x000fe2000f8e603f */
[----:B------:R-:W-:Y:S01]  /*8b30*/  R2UR UR24, R16 ;  /* 0x00000000101872ca */ /* 0x000fe200000e0000 */
[----:B------:R-:W-:Y:S01]  /*8b40*/  UPRMT UR27, URZ, 0x5410, UR15 ;  /* 0x000054103f1b7896 */ /* 0x000fe2000800000f */
[----:B------:R-:W-:Y:S01]  /*8b50*/  ISETP.GT.AND P4, PT, R20, 0x1, PT ;  /* 0x000000011400780c */ /* 0x000fe20003f84270 */
[----:B------:R-:W-:Y:S01]  /*8b60*/  UIADD3 UR22, UR22, 0x12b80, UR11 ;  /* 0x00012b8016167890 */ /* 0x000fe2000fffe00b */
[----:B------:R-:W-:Y:S01]  /*8b70*/  ISETP.NE.AND P1, PT, R6, 0x25, PT ;  /* 0x000000250600780c */ /* 0x000fe20003f25270 */
[----:B------:R-:W-:Y:S01]  /*8b80*/  UIADD3.X UR31, URZ, UR29, URZ, UP1, !UPT ;  /* 0x0000001d3f1f7290 */ /* 0x000fe20008ffe43f */
[----:B------:R-:W-:Y:S01]  /*8b90*/  VIADD R18, R18, 0x20 ;  /* 0x0000002012127836 */ /* 0x000fe20000000000 */
[----:B------:R-:W-:Y:S01]  /*8ba0*/  UIADD3 UR8, UR8, 0x380, URZ ;  /* 0x0000038008087890 */ /* 0x000fe2000fffe03f */
[----:B------:R-:W-:Y:S01]  /*8bb0*/  SEL R10, RZ, 0x1, P1 ;  /* 0x00000001ff0a7807 */ /* 0x000fe20000800000 */
[----:B------:R-:W-:Y:S01]  /*8bc0*/  UMOV UR18, 0x0 ;  /* 0x0000000000127882 */ /* 0x000fe20000000000 */
[----:B------:R-:W-:Y:S01]  /*8bd0*/  UMOV UR19, 0x10000000 ;  /* 0x1000000000137882 */ /* 0x000fe20000000000 */
[----:B------:R-:W-:Y:S01]  /*8be0*/  UMOV UR11, UR23 ;  /* 0x00000017000b7c82 */ /* 0x000fe20008000000 */
[----:B------:R-:W-:-:S02]  /*8bf0*/  LOP3.LUT R5, R5, R10, RZ, 0x3c, !PT ;  /* 0x0000000a05057212 */ /* 0x000fc400078e3cff */
[----:B------:R-:W-:Y:S02]  /*8c00*/  SEL R6, R6, RZ, P1 ;  /* 0x000000ff06067207 */ /* 0x000fe40000800000 */
[----:B------:R0:W-:Y:S02]  /*8c10*/  UTMALDG.3D.MULTICAST [UR8], [UR16], UR21, desc[UR18] ;  /* 0x00001208100073b4 */ /* 0x0001e40008011815 */
[----:B0-----:R-:W-:Y:S01]  /*8c20*/  UMOV UR8, UR22 ;  /* 0x0000001600087c82 */ /* 0x001fe20008000000 */
[----:B------:R-:W-:Y:S02]  /*8c30*/  UMOV UR11, UR24 ;  /* 0x00000018000b7c82 */ /* 0x000fe40008000000 */
[----:B------:R0:W-:Y:S02]  /*8c40*/  UTMALDG.3D.MULTICAST [UR8], [UR30], UR27, desc[UR18] ;  /* 0x000012081e0073b4 */ /* 0x0001e4000801181b */
[----:B0-----:R-:W-:Y:S05]  /*8c50*/  @P4 BRA `(.L_x_184) ;  /* 0xfffffffc00384947 */ /* 0x001fea000383ffff */
.L_x_180:
[----:B------:R-:W-:Y:S05]  /*8c60*/  BSYNC B1 ;  /* 0x0000000000017941 */ /* 0x000fea0003800000 */
.L_x_179:
[----:B------:R-:W-:Y:S01]  /*8c70*/  LOP3.LUT P5, RZ, R14, 0xff, RZ, 0xc0, !PT ;  /* 0x000000ff0eff7812 */ /* 0x000fe200078ac0ff */
[----:B------:R-:W-:Y:S01]  /*8c80*/  VIADD R6, R15, UR13 ;  /* 0x0000000d0f067c36 */ /* 0x000fe20008000000 */
[----:B------:R-:W-:Y:S02]  /*8c90*/  UISETP.GE.U32.AND UP0, UPT, UR13, 0x25, UPT ;  /* 0x000000250d00788c */ /* 0x000fe4000bf06070 */
[----:B------:R-:W-:Y:S01]  /*8ca0*/  IMAD.U32 R14, RZ, RZ, UR13 ;  /* 0x0000000dff0e7e24 */ /* 0x000fe2000f8e00ff */
[----:B------:R-:W-:Y:S01]  /*8cb0*/  ULDC.64 UR8, c[0x0][0x650] ;  /* 0x0001940000087ab9 */ /* 0x000fe20000000a00 */
[C---:B------:R-:W-:Y:S01]  /*8cc0*/  IMAD.WIDE.U32 R4, R6.reuse, -0x45306eb3, RZ ;  /* 0xbacf914d06047825 */ /* 0x040fe200078e00ff */
[C---:B------:R-:W-:Y:S01]  /*8cd0*/  ISETP.GT.U32.AND P1, PT, R6.reuse, 0x24, PT ;  /* 0x000000240600780c */ /* 0x040fe20003f24070 */
[----:B------:R-:W-:Y:S01]  /*8ce0*/  BSSY B1, `(.L_x_185) ;  /* 0x000006b000017945 */ /* 0x000fe20003800000 */
[----:B------:R-:W-:Y:S01]  /*8cf0*/  PLOP3.LUT P4, PT, PT, PT, UP0, 0x80, 0x0 ;  /* 0x000000000000781c */ /* 0x000fe20003f8f008 */
[----:B------:R-:W-:Y:S01]  /*8d00*/  IMAD.IADD R4, R6, 0x1, -R5 ;  /* 0x0000000106047824 */ /* 0x000fe200078e0a05 */
[----:B------:R-:W-:-:S02]  /*8d10*/  ISETP.LT.U32.AND P1, PT, R14, 0x25, P1 ;  /* 0x000000250e00780c */ /* 0x000fc40000f21070 */
[----:B------:R-:W-:Y:S01]  /*8d20*/  PRMT R14, RZ, 0x7610, R14 ;  /* 0x00007610ff0e7816 */ /* 0x000fe2000000000e */
[----:B------:R-:W0:Y:S01]  /*8d30*/  @P5 S2R R11, SR_CgaCtaId ;  /* 0x00000000000b5919 */ /* 0x000e220000008800 */
[----:B------:R-:W-:Y:S02]  /*8d40*/  @P5 MOV R10, 0x400 ;  /* 0x00000400000a5802 */ /* 0x000fe40000000f00 */
[----:B------:R-:W-:Y:S01]  /*8d50*/  LEA.HI R4, R4, R5, RZ, 0x1f ;  /* 0x0000000504047211 */ /* 0x000fe200078ff8ff */
[----:B------:R-:W-:-:S03]  /*8d60*/  IMAD.MOV.U32 R5, RZ, RZ, -0x1 ;  /* 0xffffffffff057424 */ /* 0x000fc600078e00ff */
[----:B------:R-:W-:Y:S01]  /*8d70*/  SHF.R.U32.HI R15, RZ, 0x5, R4 ;  /* 0x00000005ff0f7819 */ /* 0x000fe20000011604 */
[----:B------:R-:W-:Y:S01]  /*8d80*/  IMAD.MOV.U32 R4, RZ, RZ, -0x1 ;  /* 0xffffffffff047424 */ /* 0x000fe200078e00ff */
[----:B0-----:R-:W-:Y:S02]  /*8d90*/  @P5 LEA R10, R11, R10, 0x18 ;  /* 0x0000000a0b0a5211 */ /* 0x001fe400078ec0ff */
[----:B------:R-:W-:Y:S02]  /*8da0*/  SEL R11, RZ, 0x1, !P1 ;  /* 0x00000001ff0b7807 */ /* 0x000fe40004800000 */
[----:B------:R-:W-:Y:S01]  /*8db0*/  IADD3 R2, P1, R2, R8, RZ ;  /* 0x0000000802027210 */ /* 0x000fe20007f3e0ff */
[----:B------:R0:W-:Y:S01]  /*8dc0*/  @P5 SYNCS.ARRIVE.TRANS64.A1T0 RZ, [R10+URZ+0x288], RZ ;  /* 0x000288ff0aff59a7 */ /* 0x0001e2000810003f */
[----:B------:R-:W-:-:S03]  /*8dd0*/  LOP3.LUT R12, R12, R11, RZ, 0x3c, !PT ;  /* 0x0000000b0c0c7212 */ /* 0x000fc600078e3cff */
[----:B------:R-:W-:Y:S01]  /*8de0*/  IMAD.X R3, R3, 0x1, R0, P1 ;  /* 0x0000000103037824 */ /* 0x000fe200008e0600 */
[----:B------:R-:W-:Y:S02]  /*8df0*/  ISETP.GE.U32.AND P1, PT, R2, UR8, PT ;  /* 0x0000000802007c0c */ /* 0x000fe4000bf26070 */
[----:B------:R-:W-:Y:S01]  /*8e00*/  @P4 LOP3.LUT R12, R12, 0x1, R15, 0x78, !PT ;  /* 0x000000010c0c4812 */ /* 0x000fe200078e780f */
[----:B------:R-:W-:Y:S01]  /*8e10*/  IMAD R15, R15, -0x25, R6 ;  /* 0xffffffdb0f0f7824 */ /* 0x000fe200078e0206 */
[----:B------:R-:W-:Y:S01]  /*8e20*/  ISETP.GE.U32.AND.EX P1, PT, R3, UR9, PT, P1 ;  /* 0x0000000903007c0c */ /* 0x000fe2000bf26110 */
[----:B------:R-:W-:Y:S01]  /*8e30*/  IMAD.MOV.U32 R6, RZ, RZ, -0x1 ;  /* 0xffffffffff067424 */ /* 0x000fe200078e00ff */
[----:B0-----:R-:W-:-:S11]  /*8e40*/  PRMT R10, RZ, 0x7610, R10 ;  /* 0x00007610ff0a7816 */ /* 0x001fd6000000000a */
[----:B------:R-:W-:Y:S05]  /*8e50*/  @P1 BRA `(.L_x_186) ;  /* 0x00000004004c1947 */ /* 0x000fea0003800000 */
[----:B------:R-:W0:Y:S01]  /*8e60*/  S2R R17, SR_CTAID.X ;  /* 0x0000000000117919 */ /* 0x000e220000002500 */
[----:B------:R-:W-:Y:S01]  /*8e70*/  ULDC.64 UR8, c[0x0][0x628] ;  /* 0x00018a0000087ab9 */ /* 0x000fe20000000a00 */
[----:B------:R-:W1:Y:S01]  /*8e80*/  LDC R18, c[0x0][0x144] ;  /* 0x00005100ff127b82 */ /* 0x000e620000000800 */
[----:B------:R-:W-:Y:S01]  /*8e90*/  ISETP.NE.U32.AND P1, PT, RZ, UR8, PT ;  /* 0x00000008ff007c0c */ /* 0x000fe2000bf25070 */
[----:B------:R-:W2:Y:S01]  /*8ea0*/  S2R R6, SR_CTAID.Y ;  /* 0x0000000000067919 */ /* 0x000ea20000002600 */
[----:B------:R-:W-:Y:S01]  /*8eb0*/  ULDC UR10, c[0x0][0x150] ;  /* 0x00005400000a7ab9 */ /* 0x000fe20000000800 */
[----:B------:R-:W-:Y:S01]  /*8ec0*/  ULDC UR11, c[0x0][0x630] ;  /* 0x00018c00000b7ab9 */ /* 0x000fe20000000800 */
[----:B------:R-:W-:Y:S01]  /*8ed0*/  ISETP.NE.AND.EX P1, PT, RZ, UR9, PT, P1 ;  /* 0x00000009ff007c0c */ /* 0x000fe2000bf25310 */
[----:B------:R-:W-:Y:S01]  /*8ee0*/  IMAD.MOV.U32 R4, RZ, RZ, R2 ;  /* 0x000000ffff047224 */ /* 0x000fe200078e0002 */
[----:B0-----:R-:W-:-:S05]  /*8ef0*/  I2FP.F32.U32 R5, R17 ;  /* 0x0000001100057245 */ /* 0x001fca0000201000 */
[----:B------:R-:W-:Y:S01]  /*8f00*/  FMUL R20, R5, UR10 ;  /* 0x0000000a05147c20 */ /* 0x000fe20008400000 */
[----:B------:R-:W-:-:S05]  /*8f10*/  IMAD.MOV.U32 R5, RZ, RZ, R3 ;  /* 0x000000ffff057224 */ /* 0x000fca00078e0003 */
[----:B--2---:R-:W-:Y:S05]  /*8f20*/  @!P1 BRA `(.L_x_187) ;  /* 0x0000000000289947 */ /* 0x004fea0003800000 */
[----:B------:R-:W-:Y:S02]  /*8f30*/  ULDC UR10, c[0x0][0x634] ;  /* 0x00018d00000a7ab9 */ /* 0x000fe40000000800 */
[----:B------:R-:W-:-:S05]  /*8f40*/  IADD3 R5, P1, R2, UR10, RZ ;  /* 0x0000000a02057c10 */ /* 0x000fca000ff3e0ff */
[----:B------:R-:W-:-:S04]  /*8f50*/  IMAD.X R19, RZ, RZ, R3, P1 ;  /* 0x000000ffff137224 */ /* 0x000fc800008e0603 */
[----:B------:R-:W-:-:S04]  /*8f60*/  IMAD.WIDE.U32 R10, R19, UR8, RZ ;  /* 0x00000008130a7c25 */ /* 0x000fc8000f8e00ff */
[----:B------:R-:W-:-:S04]  /*8f70*/  IMAD.WIDE.U32 R10, P1, R5, UR9, R10 ;  /* 0x00000009050a7c25 */ /* 0x000fc8000f82000a */
[----:B------:R-:W-:-:S04]  /*8f80*/  IMAD.WIDE.U32 R4, R5, UR8, RZ ;  /* 0x0000000805047c25 */ /* 0x000fc8000f8e00ff */
[----:B------:R-:W-:Y:S01]  /*8f90*/  IMAD.MOV.U32 R4, RZ, RZ, R11 ;  /* 0x000000ffff047224 */ /* 0x000fe200078e000b */
[----:B------:R-:W-:Y:S01]  /*8fa0*/  IADD3 RZ, P4, R5, R10, RZ ;  /* 0x0000000a05ff7210 */ /* 0x000fe20007f9e0ff */
[----:B------:R-:W-:-:S04]  /*8fb0*/  IMAD.X R5, RZ, RZ, RZ, P1 ;  /* 0x000000ffff057224 */ /* 0x000fc800008e06ff */
[----:B------:R-:W-:-:S08]  /*8fc0*/  IMAD.WIDE.U32.X R4, R19, UR9, R4, P4 ;  /* 0x0000000913047c25 */ /* 0x000fd0000a0e0404 */
.L_x_187:
[--C-:B------:R-:W-:Y:S01]  /*8fd0*/  SHF.R.U64 R16, R4, UR11, R5.reuse ;  /* 0x0000000b04107c19 */ /* 0x100fe20008001205 */
[----:B------:R-:W0:Y:S01]  /*8fe0*/  F2I.U32.TRUNC.NTZ R20, R20 ;  /* 0x0000001400147305 */ /* 0x000e22000020f000 */
[----:B------:R-:W-:Y:S01]  /*8ff0*/  SHF.R.U32.HI R4, RZ, UR11, R5 ;  /* 0x0000000bff047c19 */ /* 0x000fe20008011605 */
[----:B------:R-:W-:Y:S01]  /*9000*/  ULDC.64 UR8, c[0x0][0x620] ;  /* 0x0001880000087ab9 */ /* 0x000fe20000000a00 */
[----:B------:R-:W-:Y:S01]  /*9010*/  IADD3 R11, P1, RZ, -R16, RZ ;  /* 0x80000010ff0b7210 */ /* 0x000fe20007f3e0ff */
[----:B------:R-:W-:Y:S01]  /*9020*/  ULDC.64 UR10, c[0x0][0x640] ;  /* 0x00019000000a7ab9 */ /* 0x000fe20000000a00 */
[----:B------:R-:W2:Y:S03]  /*9030*/  LDC R21, c[0x0][0x148] ;  /* 0x00005200ff157b82 */ /* 0x000ea60000000800 */
[----:B------:R-:W-:Y:S01]  /*9040*/  IMAD.X R4, RZ, RZ, ~R4, P1 ;  /* 0x000000ffff047224 */ /* 0x000fe200008e0e04 */
[----:B------:R-:W-:-:S03]  /*9050*/  ISETP.NE.U32.AND P1, PT, RZ, UR10, PT ;  /* 0x0000000aff007c0c */ /* 0x000fc6000bf25070 */
[----:B------:R-:W-:Y:S01]  /*9060*/  IMAD R10, R4, UR8, RZ ;  /* 0x00000008040a7c24 */ /* 0x000fe2000f8e02ff */
[----:B------:R-:W-:Y:S01]  /*9070*/  ISETP.NE.AND.EX P1, PT, RZ, UR11, PT, P1 ;  /* 0x0000000bff007c0c */ /* 0x000fe2000bf25310 */
[----:B------:R-:W-:Y:S01]  /*9080*/  IMAD.WIDE.U32 R4, R11, UR8, R2 ;  /* 0x000000080b047c25 */ /* 0x000fe2000f8e0002 */
[----:B------:R-:W-:-:S03]  /*9090*/  ULDC UR8, c[0x0][0x618] ;  /* 0x0001860000087ab9 */ /* 0x000fc60000000800 */
[----:B------:R-:W-:Y:S01]  /*90a0*/  IMAD R11, R11, UR9, R10 ;  /* 0x000000090b0b7c24 */ /* 0x000fe2000f8e020a */
[----:B------:R-:W-:Y:S01]  /*90b0*/  ULDC UR9, c[0x0][0x154] ;  /* 0x0000550000097ab9 */ /* 0x000fe20000000800 */
[----:B0-----:R-:W-:Y:S02]  /*90c0*/  IMAD.MOV R10, RZ, RZ, -R20 ;  /* 0x000000ffff0a7224 */ /* 0x001fe400078e0a14 */
[----:B------:R-:W-:Y:S02]  /*90d0*/  IMAD.IADD R5, R5, 0x1, R11 ;  /* 0x0000000105057824 */ /* 0x000fe400078e020b */
[----:B-1----:R-:W-:Y:S01]  /*90e0*/  IMAD R17, R18, R10, R17 ;  /* 0x0000000a12117224 */ /* 0x002fe200078e0211 */
[----:B------:R-:W-:Y:S02]  /*90f0*/  I2FP.F32.U32 R10, R6 ;  /* 0x00000006000a7245 */ /* 0x000fe40000201000 */
[--C-:B------:R-:W-:Y:S02]  /*9100*/  SHF.R.U64 R18, R4, UR8, R5.reuse ;  /* 0x0000000804127c19 */ /* 0x100fe40008001205 */
[----:B------:R-:W-:Y:S01]  /*9110*/  SHF.R.U32.HI R5, RZ, UR8, R5 ;  /* 0x00000008ff057c19 */ /* 0x000fe20008011605 */
[----:B------:R-:W-:Y:S01]  /*9120*/  FMUL R10, R10, UR9 ;  /* 0x000000090a0a7c20 */ /* 0x000fe20008400000 */
[----:B------:R-:W-:-:S02]  /*9130*/  ULDC UR8, c[0x0][0x608] ;  /* 0x0001820000087ab9 */ /* 0x000fc40000000800 */
[--C-:B------:R-:W-:Y:S01]  /*9140*/  SHF.R.U64 R20, R18, UR8, R5.reuse ;  /* 0x0000000812147c19 */ /* 0x100fe20008001205 */
[----:B------:R0:W1:Y:S01]  /*9150*/  F2I.U32.TRUNC.NTZ R22, R10 ;  /* 0x0000000a00167305 */ /* 0x000062000020f000 */
[----:B------:R-:W-:Y:S01]  /*9160*/  SHF.R.U32.HI R5, RZ, UR8, R5 ;  /* 0x00000008ff057c19 */ /* 0x000fe20008011605 */
[----:B------:R-:W-:-:S03]  /*9170*/  ULDC UR8, c[0x0][0x658] ;  /* 0x0001960000087ab9 */ /* 0x000fc60000000800 */
[--C-:B------:R-:W-:Y:S02]  /*9180*/  SHF.R.U64 R19, R20, UR8, R5.reuse ;  /* 0x0000000814137c19 */ /* 0x100fe40008001205 */
[----:B------:R-:W-:-:S03]  /*9190*/  SHF.R.U32.HI R23, RZ, UR8, R5 ;  /* 0x00000008ff177c19 */ /* 0x000fc60008011605 */
[----:B------:R-:W-:Y:S02]  /*91a0*/  IMAD.MOV.U32 R4, RZ, RZ, R19 ;  /* 0x000000ffff047224 */ /* 0x000fe400078e0013 */
[----:B------:R-:W-:Y:S01]  /*91b0*/  IMAD.MOV.U32 R5, RZ, RZ, R23 ;  /* 0x000000ffff057224 */ /* 0x000fe200078e0017 */
[----:B0-----:R-:W-:Y:S06]  /*91c0*/  @!P1 BRA `(.L_x_188) ;  /* 0x0000000000289947 */ /* 0x001fec0003800000 */
        /* <DEDUP_REMOVED lines=10> */
.L_x_188:
[----:B------:R-:W-:Y:S01]  /*9270*/  ULDC UR8, c[0x0][0x648] ;  /* 0x0001920000087ab9 */ /* 0x000fe20000000800 */
[----:B-1----:R-:W-:Y:S01]  /*9280*/  IMAD.MOV R22, RZ, RZ, -R22 ;  /* 0x000000ffff167224 */ /* 0x002fe200078e0a16 */
[----:B------:R-:W-:Y:S01]  /*9290*/  SHF.R.U64 R5, R4, UR8, R5 ;  /* 0x0000000804057c19 */ /* 0x000fe20008001205 */
[----:B------:R-:W-:Y:S01]  /*92a0*/  ULDC UR8, c[0x0][0x638] ;  /* 0x00018e0000087ab9 */ /* 0x000fe20000000800 */
[----:B------:R-:W-:Y:S01]  /*92b0*/  LOP3.LUT R4, R20, UR14, RZ, 0xc0, !PT ;  /* 0x0000000e14047c12 */ /* 0x000fe2000f8ec0ff */
[----:B--2---:R-:W-:Y:S01]  /*92c0*/  @P2 IMAD R17, R21, R22, R6 ;  /* 0x0000001615112224 */ /* 0x004fe200078e0206 */
[----:B------:R-:W-:Y:S01]  /*92d0*/  LOP3.LUT R18, R18, UR4, RZ, 0xc0, !PT ;  /* 0x0000000412127c12 */ /* 0x000fe2000f8ec0ff */
[----:B------:R-:W-:Y:S01]  /*92e0*/  IMAD.MOV R6, RZ, RZ, -R5 ;  /* 0x000000ffff067224 */ /* 0x000fe200078e0a05 */
[----:B------:R-:W-:Y:S01]  /*92f0*/  ULDC UR9, c[0x0][0x610] ;  /* 0x0001840000097ab9 */ /* 0x000fe20000000800 */
[----:B------:R-:W-:Y:S02]  /*9300*/  IMAD R4, R5, UR5, R4 ;  /* 0x0000000505047c24 */ /* 0x000fe4000f8e0204 */
[----:B------:R-:W-:Y:S01]  /*9310*/  IMAD R19, R6, UR8, R19 ;  /* 0x0000000806137c24 */ /* 0x000fe2000f8e0213 */
[----:B------:R-:W-:Y:S01]  /*9320*/  ULDC UR8, c[0x0][0x600] ;  /* 0x0001800000087ab9 */ /* 0x000fe20000000800 */
[----:B------:R-:W-:-:S02]  /*9330*/  IMAD R17, R4, UR9, R17 ;  /* 0x0000000904117c24 */ /* 0x000fc4000f8e0211 */
[----:B------:R-:W-:Y:S02]  /*9340*/  IMAD R6, R19, UR8, R18 ;  /* 0x0000000813067c24 */ /* 0x000fe4000f8e0212 */
[----:B------:R-:W-:Y:S02]  /*9350*/  IMAD.MOV.U32 R10, RZ, RZ, 0x1 ;  /* 0x00000001ff0a7424 */ /* 0x000fe400078e00ff */
[----:B------:R-:W-:Y:S01]  /*9360*/  IMAD.MOV.U32 R4, RZ, RZ, R16 ;  /* 0x000000ffff047224 */ /* 0x000fe200078e0010 */
[----:B------:R-:W-:Y:S02]  /*9370*/  SEL R5, R6, R17, !P2 ;  /* 0x0000001106057207 */ /* 0x000fe40005000000 */
[----:B------:R-:W-:-:S07]  /*9380*/  SEL R6, R17, R6, !P2 ;  /* 0x0000000611067207 */ /* 0x000fce0005000000 */
.L_x_186:
[----:B------:R-:W-:Y:S05]  /*9390*/  BSYNC B1 ;  /* 0x0000000000017941 */ /* 0x000fea0003800000 */
.L_x_185:
[----:B------:R-:W-:-:S13]  /*93a0*/  LOP3.LUT P1, RZ, R10, 0xff, RZ, 0xc0, !PT ;  /* 0x000000ff0aff7812 */ /* 0x000fda000782c0ff */
[----:B------:R-:W-:Y:S05]  /*93b0*/  @P1 BRA `(.L_x_189) ;  /* 0xfffffff400281947 */ /* 0x000fea000383ffff */
[----:B------:R-:W-:Y:S05]  /*93c0*/  BSYNC B0 ;  /* 0x0000000000007941 */ /* 0x000fea0003800000 */
.L_x_177:
[----:B------:R-:W-:-:S03]  /*93d0*/  UMOV UR8, 0xffffffff ;  /* 0xffffffff00087882 */ /* 0x000fc60000000000 */
[----:B------:R-:W-:Y:S05]  /*93e0*/  BRA.DIV UR8, `(.L_x_190) ;  /* 0x0000001608f07947 */ /* 0x000fea000b800000 */
[----:B------:R-:W-:-:S13]  /*93f0*/  ELECT P0, URZ, PT ;  /* 0x00000000003f782f */ /* 0x000fda0003800000 */
.L_x_239:
[----:B------:R-:W-:Y:S04]  /*9400*/  BSSY B0, `(.L_x_191) ;  /* 0x0000154000007945 */ /* 0x000fe80003800000 */
[----:B------:R-:W-:Y:S05]  /*9410*/  @!P0 BRA `(.L_x_192) ;  /* 0x0000001400488947 */ /* 0x000fea0003800000 */
[----:B------:R-:W-:-:S04]  /*9420*/  LOP3.LUT R7, R7, 0x2, RZ, 0xfc, !PT ;  /* 0x0000000207077812 */ /* 0x000fc800078efcff */
[----:B------:R-:W-:-:S13]  /*9430*/  ISETP.NE.AND P0, PT, R7, 0x3, PT ;  /* 0x000000030700780c */ /* 0x000fda0003f05270 */
[----:B------:R-:W-:Y:S05]  /*9440*/  @!P0 BRA `(.L_x_193) ;  /* 0x0000000000048947 */ /* 0x000fea0003800000 */
[----:B------:R-:W-:Y:S01]  /*9450*/  BPT.TRAP 0x1 ;  /* 0x000000040000795c */ /* 0x000fe20000300000 */
.L_x_193:
[----:B------:R-:W0:Y:S01]  /*9460*/  S2R R3, SR_CgaCtaId ;  /* 0x0000000000037919 */ /* 0x000e220000008800 */
[----:B------:R-:W-:Y:S02]  /*9470*/  MOV R0, 0x400 ;  /* 0x0000040000007802 */ /* 0x000fe40000000f00 */
[----:B------:R-:W-:Y:S02]  /*9480*/  SHF.L.U32 R2, R12, 0x1f, RZ ;  /* 0x0000001f0c027819 */ /* 0x000fe400000006ff */
[----:B0-----:R-:W-:-:S05]  /*9490*/  LEA R0, R3, R0, 0x18 ;  /* 0x0000000003007211 */ /* 0x001fca00078ec0ff */
[----:B------:R-:W-:-:S04]  /*94a0*/  VIADD R0, R0, 0x128 ;  /* 0x0000012800007836 */ /* 0x000fc80000000000 */
[C---:B------:R-:W-:Y:S02]  /*94b0*/  IMAD R5, R15.reuse, 0x8, R0 ;  /* 0x000000080f057824 */ /* 0x040fe400078e0200 */
[----:B------:R-:W-:Y:S02]  /*94c0*/  VIADD R15, R15, 0x1 ;  /* 0x000000010f0f7836 */ /* 0x000fe40000000000 */
[----:B------:R-:W0:Y:S03]  /*94d0*/  SYNCS.PHASECHK.TRANS64.TRYWAIT P0, [R5+URZ], R2 ;  /* 0x00000002050075a7 */ /* 0x000e26000800017f */
[----:B------:R-:W-:-:S04]  /*94e0*/  ISETP.NE.AND P1, PT, R15, 0x25, PT ;  /* 0x000000250f00780c */ /* 0x000fc80003f25270 */
[----:B------:R-:W-:Y:S02]  /*94f0*/  SEL R3, RZ, 0x1, P1 ;  /* 0x00000001ff037807 */ /* 0x000fe40000800000 */
[----:B------:R-:W-:Y:S02]  /*9500*/  SEL R15, R15, RZ, P1 ;  /* 0x000000ff0f0f7207 */ /* 0x000fe40000800000 */
[----:B------:R-:W-:-:S03]  /*9510*/  LOP3.LUT R12, R12, R3, RZ, 0x3c, !PT ;  /* 0x000000030c0c7212 */ /* 0x000fc600078e3cff */
[----:B------:R-:W-:Y:S01]  /*9520*/  IMAD R7, R15, 0x8, R0 ;  /* 0x000000080f077824 */ /* 0x000fe200078e0200 */
[----:B------:R-:W-:Y:S01]  /*9530*/  SHF.L.U32 R4, R12, 0x1f, RZ ;  /* 0x0000001f0c047819 */ /* 0x000fe200000006ff */
[----:B0-----:R-:W-:Y:S06]  /*9540*/  @!P0 BRA `(.L_x_194) ;  /* 0x0000001400bc8947 */ /* 0x001fec0003800000 */
.L_x_240:
[----:B------:R-:W1:Y:S01]  /*9550*/  SYNCS.PHASECHK.TRANS64.TRYWAIT P0, [R7+URZ], R4 ;  /* 0x00000004070075a7 */ /* 0x000e62000800017f */
[----:B0-----:R-:W-:-:S05]  /*9560*/  VIADD R2, R15, 0x1 ;  /* 0x000000010f027836 */ /* 0x001fca0000000000 */
[----:B------:R-:W-:-:S04]  /*9570*/  ISETP.NE.AND P1, PT, R2, 0x25, PT ;  /* 0x000000250200780c */ /* 0x000fc80003f25270 */
[----:B------:R-:W-:Y:S02]  /*9580*/  SEL R3, RZ, 0x1, P1 ;  /* 0x00000001ff037807 */ /* 0x000fe40000800000 */
[----:B------:R-:W-:Y:S02]  /*9590*/  SEL R9, R2, RZ, P1 ;  /* 0x000000ff02097207 */ /* 0x000fe40000800000 */
[----:B------:R-:W-:-:S03]  /*95a0*/  LOP3.LUT R12, R12, R3, RZ, 0x3c, !PT ;  /* 0x000000030c0c7212 */ /* 0x000fc600078e3cff */
[----:B------:R-:W-:Y:S01]  /*95b0*/  IMAD R6, R9, 0x8, R0 ;  /* 0x0000000809067824 */ /* 0x000fe200078e0200 */
[----:B------:R-:W-:Y:S01]  /*95c0*/  SHF.L.U32 R5, R12, 0x1f, RZ ;  /* 0x0000001f0c057819 */ /* 0x000fe200000006ff */
[----:B-1----:R-:W-:Y:S06]  /*95d0*/  @!P0 BRA `(.L_x_195) ;  /* 0x0000001400ac8947 */ /* 0x002fec0003800000 */
.L_x_241:
[----:B------:R-:W1:Y:S01]  /*95e0*/  SYNCS.PHASECHK.TRANS64.TRYWAIT P0, [R6+URZ], R5 ;  /* 0x00000005060075a7 */ /* 0x000e62000800017f */
[----:B------:R-:W-:-:S05]  /*95f0*/  VIADD R2, R9, 0x1 ;  /* 0x0000000109027836 */ /* 0x000fca0000000000 */
[----:B------:R-:W-:-:S04]  /*9600*/  ISETP.NE.AND P1, PT, R2, 0x25, PT ;  /* 0x000000250200780c */ /* 0x000fc80003f25270 */
[----:B------:R-:W-:Y:S02]  /*9610*/  SEL R3, RZ, 0x1, P1 ;  /* 0x00000001ff037807 */ /* 0x000fe40000800000 */
[----:B0-----:R-:W-:Y:S02]  /*9620*/  SEL R7, R2, RZ, P1 ;  /* 0x000000ff02077207 */ /* 0x001fe40000800000 */
[----:B------:R-:W-:-:S03]  /*9630*/  LOP3.LUT R12, R12, R3, RZ, 0x3c, !PT ;  /* 0x000000030c0c7212 */ /* 0x000fc600078e3cff */
[----:B------:R-:W-:Y:S01]  /*9640*/  IMAD R9, R7, 0x8, R0 ;  /* 0x0000000807097824 */ /* 0x000fe200078e0200 */
[----:B------:R-:W-:Y:S01]  /*9650*/  SHF.L.U32 R4, R12, 0x1f, RZ ;  /* 0x0000001f0c047819 */ /* 0x000fe200000006ff */
[----:B-1----:R-:W-:Y:S06]  /*9660*/  @!P0 BRA `(.L_x_196) ;  /* 0x00000014009c8947 */ /* 0x002fec0003800000 */
.L_x_242:
[----:B------:R-:W1:Y:S01]  /*9670*/  SYNCS.PHASECHK.TRANS64.TRYWAIT P0, [R9+URZ], R4 ;  /* 0x00000004090075a7 */ /* 0x000e62000800017f */
[----:B------:R-:W-:-:S05]  /*9680*/  VIADD R2, R7, 0x1 ;  /* 0x0000000107027836 */ /* 0x000fca0000000000 */
[----:B------:R-:W-:-:S04]  /*9690*/  ISETP.NE.AND P1, PT, R2, 0x25, PT ;  /* 0x000000250200780c */ /* 0x000fc80003f25270 */
[----:B------:R-:W-:Y:S02]  /*96a0*/  SEL R3, RZ, 0x1, P1 ;  /* 0x00000001ff037807 */ /* 0x000fe40000800000 */
[----:B------:R-:W-:Y:S02]  /*96b0*/  SEL R7, R2, RZ, P1 ;  /* 0x000000ff02077207 */ /* 0x000fe40000800000 */
[----:B------:R-:W-:-:S03]  /*96c0*/  LOP3.LUT R12, R12, R3, RZ, 0x3c, !PT ;  /* 0x000000030c0c7212 */ /* 0x000fc600078e3cff */
[----:B0-----:R-:W-:Y:S01]  /*96d0*/  IMAD R6, R7, 0x8, R0 ;  /* 0x0000000807067824 */ /* 0x001fe200078e0200 */
[----:B------:R-:W-:Y:S01]  /*96e0*/  SHF.L.U32 R5, R12, 0x1f, RZ ;  /* 0x0000001f0c057819 */ /* 0x000fe200000006ff */
[----:B-1----:R-:W-:Y:S06]  /*96f0*/  @!P0 BRA `(.L_x_197) ;  /* 0x00000014008c8947 */ /* 0x002fec0003800000 */
.L_x_243:
        /* <DEDUP_REMOVED lines=9> */
.L_x_244:
        /* <DEDUP_REMOVED lines=9> */
.L_x_245:
        /* <DEDUP_REMOVED lines=9> */
.L_x_246:
        /* <DEDUP_REMOVED lines=9> */
.L_x_247:
        /* <DEDUP_REMOVED lines=9> */
.L_x_248:
        /* <DEDUP_REMOVED lines=9> */
.L_x_249:
        /* <DEDUP_REMOVED lines=9> */
.L_x_250:
        /* <DEDUP_REMOVED lines=9> */
.L_x_251:
        /* <DEDUP_REMOVED lines=9> */
.L_x_252:
        /* <DEDUP_REMOVED lines=9> */
.L_x_253:
        /* <DEDUP_REMOVED lines=9> */
.L_x_254:
        /* <DEDUP_REMOVED lines=9> */
.L_x_255:
        /* <DEDUP_REMOVED lines=9> */
.L_x_256:
        /* <DEDUP_REMOVED lines=9> */
.L_x_257:
        /* <DEDUP_REMOVED lines=9> */
.L_x_258:
        /* <DEDUP_REMOVED lines=9> */
.L_x_259:
        /* <DEDUP_REMOVED lines=9> */
.L_x_260:
        /* <DEDUP_REMOVED lines=9> */
.L_x_261:
        /* <DEDUP_REMOVED lines=9> */
.L_x_262:
        /* <DEDUP_REMOVED lines=9> */
.L_x_263:
        /* <DEDUP_REMOVED lines=9> */
.L_x_264:
        /* <DEDUP_REMOVED lines=9> */
.L_x_265:
        /* <DEDUP_REMOVED lines=9> */
.L_x_266:
        /* <DEDUP_REMOVED lines=9> */
.L_x_267:
        /* <DEDUP_REMOVED lines=9> */
.L_x_268:
        /* <DEDUP_REMOVED lines=9> */
.L_x_269:
        /* <DEDUP_REMOVED lines=9> */
.L_x_270:
        /* <DEDUP_REMOVED lines=9> */
.L_x_271:
        /* <DEDUP_REMOVED lines=9> */
.L_x_272:
[----:B------:R-:W1:Y:S01]  /*a750*/  SYNCS.PHASECHK.TRANS64.TRYWAIT P0, [R9+URZ], R4 ;  /* 0x00000004090075a7 */ /* 0x000e62000800017f */
[----:B------:R-:W-:-:S05]  /*a760*/  VIADD R2, R7, 0x1 ;  /* 0x0000000107027836 */ /* 0x000fca0000000000 */
[----:B------:R-:W-:-:S04]  /*a770*/  ISETP.NE.AND P1, PT, R2, 0x25, PT ;  /* 0x000000250200780c */ /* 0x000fc80003f25270 */
[----:B------:R-:W-:Y:S02]  /*a780*/  SEL R3, RZ, 0x1, P1 ;  /* 0x00000001ff037807 */ /* 0x000fe40000800000 */
[----:B------:R-:W-:Y:S02]  /*a790*/  SEL R7, R2, RZ, P1 ;  /* 0x000000ff02077207 */ /* 0x000fe40000800000 */
[----:B------:R-:W-:-:S03]  /*a7a0*/  LOP3.LUT R12, R12, R3, RZ, 0x3c, !PT ;  /* 0x000000030c0c7212 */ /* 0x000fc600078e3cff */
[----:B------:R-:W-:Y:S01]  /*a7b0*/  IMAD R8, R7, 0x8, R0 ;  /* 0x0000000807087824 */ /* 0x000fe200078e0200 */
[----:B0-----:R-:W-:Y:S01]  /*a7c0*/  SHF.L.U32 R5, R12, 0x1f, RZ ;  /* 0x0000001f0c057819 */ /* 0x001fe200000006ff */
[----:B-1----:R-:W-:Y:S06]  /*a7d0*/  @!P0 BRA `(.L_x_227) ;  /* 0x0000000c00ac8947 */ /* 0x002fec0003800000 */
.L_x_273:
[----:B------:R-:W1:Y:S01]  /*a7e0*/  SYNCS.PHASECHK.TRANS64.TRYWAIT P0, [R8+URZ], R5 ;  /* 0x00000005080075a7 */ /* 0x000e62000800017f */
[----:B------:R-:W-:-:S05]  /*a7f0*/  VIADD R2, R7, 0x1 ;  /* 0x0000000107027836 */ /* 0x000fca0000000000 */
[----:B------:R-:W-:-:S04]  /*a800*/  ISETP.NE.AND P1, PT, R2, 0x25, PT ;  /* 0x000000250200780c */ /* 0x000fc80003f25270 */
[----:B------:R-:W-:Y:S02]  /*a810*/  SEL R3, RZ, 0x1, P1 ;  /* 0x00000001ff037807 */ /* 0x000fe40000800000 */
[----:B------:R-:W-:Y:S02]  /*a820*/  SEL R7, R2, RZ, P1 ;  /* 0x000000ff02077207 */ /* 0x000fe40000800000 */
[----:B0-----:R-:W-:-:S03]  /*a830*/  LOP3.LUT R9, R12, R3, RZ, 0x3c, !PT ;  /* 0x000000030c097212 */ /* 0x001fc600078e3cff */
[----:B------:R-:W-:Y:S01]  /*a840*/  IMAD R11, R7, 0x8, R0 ;  /* 0x00000008070b7824 */ /* 0x000fe200078e0200 */
[----:B------:R-:W-:Y:S01]  /*a850*/  SHF.L.U32 R6, R9, 0x1f, RZ ;  /* 0x0000001f09067819 */ /* 0x000fe200000006ff */
[----:B-1----:R-:W-:Y:S06]  /*a860*/  @!P0 BRA `(.L_x_228) ;  /* 0x0000000c009c8947 */ /* 0x002fec0003800000 */
.L_x_274:
[----:B------:R-:W1:Y:S01]  /*a870*/  SYNCS.PHASECHK.TRANS64.TRYWAIT P0, [R11+URZ], R6 ;  /* 0x000000060b0075a7 */ /* 0x000e62000800017f */
[----:B------:R-:W-:-:S05]  /*a880*/  VIADD R2, R7, 0x1 ;  /* 0x0000000107027836 */ /* 0x000fca0000000000 */
[----:B------:R-:W-:-:S04]  /*a890*/  ISETP.NE.AND P1, PT, R2, 0x25, PT ;  /* 0x000000250200780c */ /* 0x000fc80003f25270 */
[----:B------:R-:W-:Y:S02]  /*a8a0*/  SEL R4, RZ, 0x1, P1 ;  /* 0x00000001ff047807 */ /* 0x000fe40000800000 */
[----:B------:R-:W-:Y:S02]  /*a8b0*/  SEL R3, R2, RZ, P1 ;  /* 0x000000ff02037207 */ /* 0x000fe40000800000 */
[----:B------:R-:W-:Y:S01]  /*a8c0*/  LOP3.LUT R4, R9, R4, RZ, 0x3c, !PT ;  /* 0x0000000409047212 */ /* 0x000fe200078e3cff */
[----:B-1----:R-:W-:Y:S06]  /*a8d0*/  @!P0 BRA `(.L_x_229) ;  /* 0x0000000c00948947 */ /* 0x002fec0003800000 */
.L_x_275:
[----:B------:R-:W-:Y:S01]  /*a8e0*/  IMAD R3, R3, 0x8, R0 ;  /* 0x0000000803037824 */ /* 0x000fe200078e0200 */
[----:B------:R-:W-:-:S07]  /*a8f0*/  SHF.L.U32 R0, R4, 0x1f, RZ ;  /* 0x0000001f04007819 */ /* 0x000fce00000006ff */
.L_x_230:
[----:B--2---:R2:W3:Y:S02]  /*a900*/  SYNCS.PHASECHK.TRANS64.TRYWAIT P0, [R3+URZ], R0 ;  /* 0x00000000030075a7 */ /* 0x0044e4000800017f */
[----:B---3--:R-:W-:Y:S05]  /*a910*/  @!P0 NANOSLEEP.SYNCS 0x989680 ;  /* 0x009896800000895d */ /* 0x008fea0003900000 */
[----:B------:R-:W3:Y:S02]  /*a920*/  @!P0 SYNCS.PHASECHK.TRANS64 P0, [R3+URZ], R0 ;  /* 0x00000000030085a7 */ /* 0x000ee4000800007f */
[----:B---3--:R-:W-:Y:S05]  /*a930*/  @!P0 BRA `(.L_x_230) ;  /* 0xfffffffc00f08947 */ /* 0x008fea000383ffff */
.L_x_192:
[----:B------:R-:W-:Y:S05]  /*a940*/  BSYNC B0 ;  /* 0x0000000000007941 */ /* 0x000fea0003800000 */
.L_x_191:
[----:B------:R-:W-:Y:S05]  /*a950*/  EXIT ;  /* 0x000000000000794d */ /* 0x000fea0003800000 */
.L_x_20:
[----:B0-----:R-:W-:-:S04]  /*a960*/  IMAD.U32 R19, RZ, RZ, UR11 ;  /* 0x0000000bff137e24 */ /* 0x001fc8000f8e00ff */
[----:B------:R0:W1:Y:S03]  /*a970*/  SYNCS.PHASECHK.TRANS64.TRYWAIT P0, [R19+URZ+-0x8], R18 ;  /* 0xfffff812130075a7 */ /* 0x000066000800017f */
[----:B-1----:R-:W-:Y:S05]  /*a980*/  @!P0 NANOSLEEP.SYNCS 0x989680 ;  /* 0x009896800000895d */ /* 0x002fea0003900000 */
[----:B------:R-:W1:Y:S02]  /*a990*/  @!P0 SYNCS.PHASECHK.TRANS64 P0, [R19+URZ+-0x8], R18 ;  /* 0xfffff812130085a7 */ /* 0x000e64000800007f */
[----:B-1----:R-:W-:Y:S05]  /*a9a0*/  @!P0 BRA `(.L_x_20) ;  /* 0xfffffffc00ec8947 */ /* 0x002fea000383ffff */
[----:B------:R-:W-:Y:S05]  /*a9b0*/  BRA `(.L_x_231) ;  /* 0xffffff7000587947 */ /* 0x000fea000383ffff */
.L_x_25:
[----:B-1----:R-:W-:-:S04]  /*a9c0*/  IMAD.U32 R19, RZ, RZ, UR6 ;  /* 0x00000006ff137e24 */ /* 0x002fc8000f8e00ff */
[----:B------:R1:W4:Y:S03]  /*a9d0*/  SYNCS.PHASECHK.TRANS64.TRYWAIT P0, [R19+URZ], R18 ;  /* 0x00000012130075a7 */ /* 0x000326000800017f */
[----:B----4-:R-:W-:Y:S05]  /*a9e0*/  @!P0 NANOSLEEP.SYNCS 0x989680 ;  /* 0x009896800000895d */ /* 0x010fea0003900000 */
[----:B------:R-:W4:Y:S02]  /*a9f0*/  @!P0 SYNCS.PHASECHK.TRANS64 P0, [R19+URZ], R18 ;  /* 0x00000012130085a7 */ /* 0x000f24000800007f */
[----:B----4-:R-:W-:Y:S05]  /*aa00*/  @!P0 BRA `(.L_x_25) ;  /* 0xfffffffc00ec8947 */ /* 0x010fea000383ffff */
[----:B------:R-:W-:Y:S05]  /*aa10*/  BRA `(.L_x_24) ;  /* 0xffffff7400847947 */ /* 0x000fea000383ffff */
.L_x_31:
[----:B-1----:R-:W-:-:S04]  /*aa20*/  IMAD.U32 R21, RZ, RZ, UR16 ;  /* 0x00000010ff157e24 */ /* 0x002fc8000f8e00ff */
[----:B------:R1:W4:Y:S03]  /*aa30*/  SYNCS.PHASECHK.TRANS64.TRYWAIT P0, [R21+URZ], R20 ;  /* 0x00000014150075a7 */ /* 0x000326000800017f */
[----:B----4-:R-:W-:Y:S05]  /*aa40*/  @!P0 NANOSLEEP.SYNCS 0x989680 ;  /* 0x009896800000895d */ /* 0x010fea0003900000 */
[----:B------:R-:W4:Y:S02]  /*aa50*/  @!P0 SYNCS.PHASECHK.TRANS64 P0, [R21+URZ], R20 ;  /* 0x00000014150085a7 */ /* 0x000f24000800007f */
[----:B----4-:R-:W-:Y:S05]  /*aa60*/  @!P0 BRA `(.L_x_31) ;  /* 0xfffffffc00ec8947 */ /* 0x010fea000383ffff */
[----:B------:R-:W-:Y:S05]  /*aa70*/  BRA `(.L_x_30) ;  /* 0xffffff7c00a87947 */ /* 0x000fea000383ffff */
.L_x_41:
[----:B0-----:R-:W-:-:S04]  /*aa80*/  IMAD.U32 R19, RZ, RZ, UR11 ;  /* 0x0000000bff137e24 */ /* 0x001fc8000f8e00ff */
[----:B------:R0:W1:Y:S03]  /*aa90*/  SYNCS.PHASECHK.TRANS64.TRYWAIT P0, [R19+URZ+0x8], R18 ;  /* 0x00000812130075a7 */ /* 0x000066000800017f */
[----:B-1----:R-:W-:Y:S05]  /*aaa0*/  @!P0 NANOSLEEP.SYNCS 0x989680 ;  /* 0x009896800000895d */ /* 0x002fea0003900000 */
[----:B------:R-:W1:Y:S02]  /*aab0*/  @!P0 SYNCS.PHASECHK.TRANS64 P0, [R19+URZ+0x8], R18 ;  /* 0x00000812130085a7 */ /* 0x000e64000800007f */
[----:B-1----:R-:W-:Y:S05]  /*aac0*/  @!P0 BRA `(.L_x_41) ;  /* 0xfffffffc00ec8947 */ /* 0x002fea000383ffff */
[----:B------:R-:W-:Y:S05]  /*aad0*/  BRA `(.L_x_232) ;  /* 0xffffff8c00147947 */ /* 0x000fea000383ffff */
.L_x_178:
[----:B------:R-:W-:Y:S01]  /*aae0*/  BSSY B1, `(.L_x_233) ;  /* 0x0000006000017945 */ /* 0x000fe20003800000 */
[----:B------:R-:W-:-:S07]  /*aaf0*/  IMAD.MOV.U32 R10, RZ, RZ, -0x1 ;  /* 0xffffffffff0a7424 */ /* 0x000fce00078e00ff */
[----:B------:R-:W-:Y:S05]  /*ab00*/  WARPSYNC.COLLECTIVE R10, `(.L_x_234) ;  /* 0x000000000a0c7348 */ /* 0x000fea0003c00000 */
[----:B------:R-:W-:Y:S02]  /*ab10*/  ELECT P1, UR62, PT ;  /* 0x00000000003e782f */ /* 0x000fe40003820000 */
[----:B------:R-:W-:Y:S01]  /*ab20*/  MOV R10, UR62 ;  /* 0x0000003e000a7c02 */ /* 0x000fe20008000f00 */
[----:B------:R-:W-:Y:S10]  /*ab30*/  ENDCOLLECTIVE ;  /* 0x000000000000791b */ /* 0x000ff40003800000 */
.L_x_234:
[----:B------:R-:W-:Y:S05]  /*ab40*/  BSYNC B1 ;  /* 0x0000000000017941 */ /* 0x000fea0003800000 */
.L_x_233:
[----:B------:R-:W-:Y:S05]  /*ab50*/  BRA `(.L_x_235) ;  /* 0xffffffdc004c7947 */ /* 0x000fea000383ffff */
.L_x_181:
[----:B-1----:R1:W2:Y:S02]  /*ab60*/  SYNCS.PHASECHK.TRANS64.TRYWAIT P1, [R19+URZ+0x128], R10 ;  /* 0x0001280a130075a7 */ /* 0x0022a4000802017f */
[----:B--2---:R-:W-:Y:S05]  /*ab70*/  @!P1 NANOSLEEP.SYNCS 0x989680 ;  /* 0x009896800000995d */ /* 0x004fea0003900000 */
[----:B------:R-:W2:Y:S02]  /*ab80*/  @!P1 SYNCS.PHASECHK.TRANS64 P1, [R19+URZ+0x128], R10 ;  /* 0x0001280a130095a7 */ /* 0x000ea4000802007f */
[----:B--2---:R-:W-:Y:S05]  /*ab90*/  @!P1 BRA `(.L_x_181) ;  /* 0xfffffffc00f09947 */ /* 0x004fea000383ffff */
[----:B------:R-:W-:Y:S05]  /*aba0*/  BRA `(.L_x_236) ;  /* 0xffffffdc00847947 */ /* 0x000fea000383ffff */
.L_x_190:
[----:B------:R-:W-:Y:S01]  /*abb0*/  BSSY B0, `(.L_x_237) ;  /* 0x0000006000007945 */ /* 0x000fe20003800000 */
[----:B------:R-:W-:-:S07]  /*abc0*/  IMAD.MOV.U32 R10, RZ, RZ, -0x1 ;  /* 0xffffffffff0a7424 */ /* 0x000fce00078e00ff */
[----:B------:R-:W-:Y:S05]  /*abd0*/  WARPSYNC.COLLECTIVE R10, `(.L_x_238) ;  /* 0x000000000a0c7348 */ /* 0x000fea0003c00000 */
[----:B------:R-:W-:Y:S02]  /*abe0*/  ELECT P1, UR62, PT ;  /* 0x00000000003e782f */ /* 0x000fe40003820000 */
[----:B------:R-:W-:Y:S01]  /*abf0*/  MOV R10, UR62 ;  /* 0x0000003e000a7c02 */ /* 0x000fe20008000f00 */
[----:B------:R-:W-:Y:S10]  /*ac00*/  ENDCOLLECTIVE ;  /* 0x000000000000791b */ /* 0x000ff40003800000 */
.L_x_238:
[----:B------:R-:W-:Y:S05]  /*ac10*/  BSYNC B0 ;  /* 0x0000000000007941 */ /* 0x000fea0003800000 */
.L_x_237:
[----:B------:R-:W-:Y:S01]  /*ac20*/  PLOP3.LUT P0, PT, P1, PT, PT, 0x80, 0x0 ;  /* 0x000000000000781c */ /* 0x000fe20000f0f070 */
[----:B------:R-:W-:-:S12]  /*ac30*/  BRA `(.L_x_239) ;  /* 0xffffffe400f07947 */ /* 0x000fd8000383ffff */
.L_x_194:
[----:B0-----:R0:W1:Y:S02]  /*ac40*/  SYNCS.PHASECHK.TRANS64.TRYWAIT P0, [R5+URZ], R2 ;  /* 0x00000002050075a7 */ /* 0x001064000800017f */
[----:B-1----:R-:W-:Y:S05]  /*ac50*/  @!P0 NANOSLEEP.SYNCS 0x989680 ;  /* 0x009896800000895d */ /* 0x002fea0003900000 */
[----:B------:R-:W1:Y:S02]  /*ac60*/  @!P0 SYNCS.PHASECHK.TRANS64 P0, [R5+URZ], R2 ;  /* 0x00000002050085a7 */ /* 0x000e64000800007f */
[----:B-1----:R-:W-:Y:S05]  /*ac70*/  @!P0 BRA `(.L_x_194) ;  /* 0xfffffffc00f08947 */ /* 0x002fea000383ffff */
[----:B------:R-:W-:Y:S05]  /*ac80*/  BRA `(.L_x_240) ;  /* 0xffffffe800307947 */ /* 0x000fea000383ffff */
.L_x_195:
[----:B0-----:R0:W1:Y:S02]  /*ac90*/  SYNCS.PHASECHK.TRANS64.TRYWAIT P0, [R7+URZ], R4 ;  /* 0x00000004070075a7 */ /* 0x001064000800017f */
[----:B-1----:R-:W-:Y:S05]  /*aca0*/  @!P0 NANOSLEEP.SYNCS 0x989680 ;  /* 0x009896800000895d */ /* 0x002fea0003900000 */
[----:B------:R-:W1:Y:S02]  /*acb0*/  @!P0 SYNCS.PHASECHK.TRANS64 P0, [R7+URZ], R4 ;  /* 0x00000004070085a7 */ /* 0x000e64000800007f */
[----:B-1----:R-:W-:Y:S05]  /*acc0*/  @!P0 BRA `(.L_x_195) ;  /* 0xfffffffc00f08947 */ /* 0x002fea000383ffff */
[----:B------:R-:W-:Y:S05]  /*acd0*/  BRA `(.L_x_241) ;  /* 0xffffffe800407947 */ /* 0x000fea000383ffff */
.L_x_196:
[----:B0-----:R0:W1:Y:S02]  /*ace0*/  SYNCS.PHASECHK.TRANS64.TRYWAIT P0, [R6+URZ], R5 ;  /* 0x00000005060075a7 */ /* 0x001064000800017f */
[----:B-1----:R-:W-:Y:S05]  /*acf0*/  @!P0 NANOSLEEP.SYNCS 0x989680 ;  /* 0x009896800000895d */ /* 0x002fea0003900000 */
[----:B------:R-:W1:Y:S02]  /*ad00*/  @!P0 SYNCS.PHASECHK.TRANS64 P0, [R6+URZ], R5 ;  /* 0x00000005060085a7 */ /* 0x000e64000800007f */
[----:B-1----:R-:W-:Y:S05]  /*ad10*/  @!P0 BRA `(.L_x_196) ;  /* 0xfffffffc00f08947 */ /* 0x002fea000383ffff */
[----:B------:R-:W-:Y:S05]  /*ad20*/  BRA `(.L_x_242) ;  /* 0xffffffe800507947 */ /* 0x000fea000383ffff */
.L_x_197:
[----:B0-----:R0:W1:Y:S02]  /*ad30*/  SYNCS.PHASECHK.TRANS64.TRYWAIT P0, [R9+URZ], R4 ;  /* 0x00000004090075a7 */ /* 0x001064000800017f */
[----:B-1----:R-:W-:Y:S05]  /*ad40*/  @!P0 NANOSLEEP.SYNCS 0x989680 ;  /* 0x009896800000895d */ /* 0x002fea0003900000 */
[----:B------:R-:W1:Y:S02]  /*ad50*/  @!P0 SYNCS.PHASECHK.TRANS64 P0, [R9+URZ], R4 ;  /* 0x00000004090085a7 */ /* 0x000e64000800007f */
[----:B-1----:R-:W-:Y:S05]  /*ad60*/  @!P0 BRA `(.L_x_197) ;  /* 0xfffffffc00f08947 */ /* 0x002fea000383ffff */
[----:B------:R-:W-:Y:S05]  /*ad70*/  BRA `(.L_x_243) ;  /* 0xffffffe800607947 */ /* 0x000fea000383ffff */
.L_x_198:
[----:B0-----:R0:W1:Y:S02]  /*ad80*/  SYNCS.PHASECHK.TRANS64.TRYWAIT P0, [R6+URZ], R5 ;  /* 0x00000005060075a7 */ /* 0x001064000800017f */
[----:B-1----:R-:W-:Y:S05]  /*ad90*/  @!P0 NANOSLEEP.SYNCS 0x989680 ;  /* 0x009896800000895d */ /* 0x002fea0003900000 */
[----:B------:R-:W1:Y:S02]  /*ada0*/  @!P0 SYNCS.PHASECHK.TRANS64 P0, [R6+URZ], R5 ;  /* 0x00000005060085a7 */ /* 0x000e64000800007f */
[----:B-1----:R-:W-:Y:S05]  /*adb0*/  @!P0 BRA `(.L_x_198) ;  /* 0xfffffffc00f08947 */ /* 0x002fea000383ffff */
[----:B------:R-:W-:Y:S05]  /*adc0*/  BRA `(.L_x_244) ;  /* 0xffffffe800707947 */ /* 0x000fea000383ffff */
.L_x_199:
[----:B0-----:R0:W1:Y:S02]  /*add0*/  SYNCS.PHASECHK.TRANS64.TRYWAIT P0, [R9+URZ], R4 ;  /* 0x00000004090075a7 */ /* 0x001064000800017f */
[----:B-1----:R-:W-:Y:S05]  /*ade0*/  @!P0 NANOSLEEP.SYNCS 0x989680 ;  /* 0x009896800000895d */ /* 0x002fea0003900000 */
[----:B------:R-:W1:Y:S02]  /*adf0*/  @!P0 SYNCS.PHASECHK.TRANS64 P0, [R9+URZ], R4 ;  /* 0x00000004090085a7 */ /* 0x000e64000800007f */
[----:B-1----:R-:W-:Y:S05]  /*ae00*/  @!P0 BRA `(.L_x_199) ;  /* 0xfffffffc00f08947 */ /* 0x002fea000383ffff */
[----:B------:R-:W-:Y:S05]  /*ae10*/  BRA `(.L_x_245) ;  /* 0xffffffe800807947 */ /* 0x000fea000383ffff */
.L_x_200:
[----:B0-----:R0:W1:Y:S02]  /*ae20*/  SYNCS.PHASECHK.TRANS64.TRYWAIT P0, [R6+URZ], R5 ;  /* 0x00000005060075a7 */ /* 0x001064000800017f */
[----:B-1----:R-:W-:Y:S05]  /*ae30*/  @!P0 NANOSLEEP.SYNCS 0x989680 ;  /* 0x009896800000895d */ /* 0x002fea0003900000 */
[----:B------:R-:W1:Y:S02]  /*ae40*/  @!P0 SYNCS.PHASECHK.TRANS64 P0, [R6+URZ], R5 ;  /* 0x00000005060085a7 */ /* 0x000e64000800007f */
[----:B-1----:R-:W-:Y:S05]  /*ae50*/  @!P0 BRA `(.L_x_200) ;  /* 0xfffffffc00f08947 */ /* 0x002fea000383ffff */
[----:B------:R-:W-:Y:S05]  /*ae60*/  BRA `(.L_x_246) ;  /* 0xffffffe800907947 */ /* 0x000fea000383ffff */
.L_x_201:
[----:B0-----:R0:W1:Y:S02]  /*ae70*/  SYNCS.PHASECHK.TRANS64.TRYWAIT P0, [R9+URZ], R4 ;  /* 0x00000004090075a7 */ /* 0x001064000800017f */
[----:B-1----:R-:W-:Y:S05]  /*ae80*/  @!P0 NANOSLEEP.SYNCS 0x989680 ;  /* 0x009896800000895d */ /* 0x002fea0003900000 */
[----:B------:R-:W1:Y:S02]  /*ae90*/  @!P0 SYNCS.PHASECHK.TRANS64 P0, [R9+URZ], R4 ;  /* 0x00000004090085a7 */ /* 0x000e64000800007f */
[----:B-1----:R-:W-:Y:S05]  /*aea0*/  @!P0 BRA `(.L_x_201) ;  /* 0xfffffffc00f08947 */ /* 0x002fea000383ffff */
[----:B------:R-:W-:Y:S05]  /*aeb0*/  BRA `(.L_x_247) ;  /* 0xffffffe800a07947 */ /* 0x000fea000383ffff */
.L_x_202:
[----:B0-----:R0:W1:Y:S02]  /*aec0*/  SYNCS.PHASECHK.TRANS64.TRYWAIT P0, [R6+URZ], R5 ;  /* 0x00000005060075a7 */ /* 0x001064000800017f */
[----:B-1----:R-:W-:Y:S05]  /*aed0*/  @!P0 NANOSLEEP.SYNCS 0x989680 ;  /* 0x009896800000895d */ /* 0x002fea0003900000 */
[----:B------:R-:W1:Y:S02]  /*aee0*/  @!P0 SYNCS.PHASECHK.TRANS64 P0, [R6+URZ], R5 ;  /* 0x00000005060085a7 */ /* 0x000e64000800007f */
[----:B-1----:R-:W-:Y:S05]  /*aef0*/  @!P0 BRA `(.L_x_202) ;  /* 0xfffffffc00f08947 */ /* 0x002fea000383ffff */
[----:B------:R-:W-:Y:S05]  /*af00*/  BRA `(.L_x_248) ;  /* 0xffffffe800b07947 */ /* 0x000fea000383ffff */
.L_x_203:
[----:B0-----:R0:W1:Y:S02]  /*af10*/  SYNCS.PHASECHK.TRANS64.TRYWAIT P0, [R9+URZ], R4 ;  /* 0x00000004090075a7 */ /* 0x001064000800017f */
[----:B-1----:R-:W-:Y:S05]  /*af20*/  @!P0 NANOSLEEP.SYNCS 0x989680 ;  /* 0x009896800000895d */ /* 0x002fea0003900000 */
[----:B------:R-:W1:Y:S02]  /*af30*/  @!P0 SYNCS.PHASECHK.TRANS64 P0, [R9+URZ], R4 ;  /* 0x00000004090085a7 */ /* 0x000e64000800007f */
[----:B-1----:R-:W-:Y:S05]  /*af40*/  @!P0 BRA `(.L_x_203) ;  /* 0xfffffffc00f08947 */ /* 0x002fea000383ffff */
[----:B------:R-:W-:Y:S05]  /*af50*/  BRA `(.L_x_249) ;  /* 0xffffffe800c07947 */ /* 0x000fea000383ffff */
.L_x_204:
[----:B0-----:R0:W1:Y:S02]  /*af60*/  SYNCS.PHASECHK.TRANS64.TRYWAIT P0, [R6+URZ], R5 ;  /* 0x00000005060075a7 */ /* 0x001064000800017f */
[----:B-1----:R-:W-:Y:S05]  /*af70*/  @!P0 NANOSLEEP.SYNCS 0x989680 ;  /* 0x009896800000895d */ /* 0x002fea0003900000 */
[----:B------:R-:W1:Y:S02]  /*af80*/  @!P0 SYNCS.PHASECHK.TRANS64 P0, [R6+URZ], R5 ;  /* 0x00000005060085a7 */ /* 0x000e64000800007f */
[----:B-1----:R-:W-:Y:S05]  /*af90*/  @!P0 BRA `(.L_x_204) ;  /* 0xfffffffc00f08947 */ /* 0x002fea000383ffff */
[----:B------:R-:W-:Y:S05]  /*afa0*/  BRA `(.L_x_250) ;  /* 0xffffffe800d07947 */ /* 0x000fea000383ffff */
.L_x_205:
[----:B0-----:R0:W1:Y:S02]  /*afb0*/  SYNCS.PHASECHK.TRANS64.TRYWAIT P0, [R9+URZ], R4 ;  /* 0x00000004090075a7 */ /* 0x001064000800017f */
[----:B-1----:R-:W-:Y:S05]  /*afc0*/  @!P0 NANOSLEEP.SYNCS 0x989680 ;  /* 0x009896800000895d */ /* 0x002fea0003900000 */
[----:B------:R-:W1:Y:S02]  /*afd0*/  @!P0 SYNCS.PHASECHK.TRANS64 P0, [R9+URZ], R4 ;  /* 0x00000004090085a7 */ /* 0x000e64000800007f */
[----:B-1----:R-:W-:Y:S05]  /*afe0*/  @!P0 BRA `(.L_x_205) ;  /* 0xfffffffc00f08947 */ /* 0x002fea000383ffff */
[----:B------:R-:W-:Y:S05]  /*aff0*/  BRA `(.L_x_251) ;  /* 0xffffffe800e07947 */ /* 0x000fea000383ffff */
.L_x_206:
[----:B0-----:R0:W1:Y:S02]  /*b000*/  SYNCS.PHASECHK.TRANS64.TRYWAIT P0, [R6+URZ], R5 ;  /* 0x00000005060075a7 */ /* 0x001064000800017f */
[----:B-1----:R-:W-:Y:S05]  /*b010*/  @!P0 NANOSLEEP.SYNCS 0x989680 ;  /* 0x009896800000895d */ /* 0x002fea0003900000 */
[----:B------:R-:W1:Y:S02]  /*b020*/  @!P0 SYNCS.PHASECHK.TRANS64 P0, [R6+URZ], R5 ;  /* 0x00000005060085a7 */ /* 0x000e64000800007f */
[----:B-1----:R-:W-:Y:S05]  /*b030*/  @!P0 BRA `(.L_x_206) ;  /* 0xfffffffc00f08947 */ /* 0x002fea000383ffff */
[----:B------:R-:W-:Y:S05]  /*b040*/  BRA `(.L_x_252) ;  /* 0xffffffe800f07947 */ /* 0x000fea000383ffff */
.L_x_207:
[----:B0-----:R0:W1:Y:S02]  /*b050*/  SYNCS.PHASECHK.TRANS64.TRYWAIT P0, [R9+URZ], R4 ;  /* 0x00000004090075a7 */ /* 0x001064000800017f */
[----:B-1----:R-:W-:Y:S05]  /*b060*/  @!P0 NANOSLEEP.SYNCS 0x989680 ;  /* 0x009896800000895d */ /* 0x002fea0003900000 */
[----:B------:R-:W1:Y:S02]  /*b070*/  @!P0 SYNCS.PHASECHK.TRANS64 P0, [R9+URZ], R4 ;  /* 0x00000004090085a7 */ /* 0x000e64000800007f */
[----:B-1----:R-:W-:Y:S05]  /*b080*/  @!P0 BRA `(.L_x_207) ;  /* 0xfffffffc00f08947 */ /* 0x002fea000383ffff */
[----:B------:R-:W-:Y:S05]  /*b090*/  BRA `(.L_x_253) ;  /* 0xffffffec00007947 */ /* 0x000fea000383ffff */
.L_x_208:
[----:B0-----:R0:W1:Y:S02]  /*b0a0*/  SYNCS.PHASECHK.TRANS64.TRYWAIT P0, [R6+URZ], R5 ;  /* 0x00000005060075a7 */ /* 0x001064000800017f */
[----:B-1----:R-:W-:Y:S05]  /*b0b0*/  @!P0 NANOSLEEP.SYNCS 0x989680 ;  /* 0x009896800000895d */ /* 0x002fea0003900000 */
[----:B------:R-:W1:Y:S02]  /*b0c0*/  @!P0 SYNCS.PHASECHK.TRANS64 P0, [R6+URZ], R5 ;  /* 0x00000005060085a7 */ /* 0x000e64000800007f */
[----:B-1----:R-:W-:Y:S05]  /*b0d0*/  @!P0 BRA `(.L_x_208) ;  /* 0xfffffffc00f08947 */ /* 0x002fea000383ffff */
[----:B------:R-:W-:Y:S05]  /*b0e0*/  BRA `(.L_x_254) ;  /* 0xffffffec00107947 */ /* 0x000fea000383ffff */
.L_x_209:
[----:B0-----:R0:W1:Y:S02]  /*b0f0*/  SYNCS.PHASECHK.TRANS64.TRYWAIT P0, [R9+URZ], R4 ;  /* 0x00000004090075a7 */ /* 0x001064000800017f */
[----:B-1----:R-:W-:Y:S05]  /*b100*/  @!P0 NANOSLEEP.SYNCS 0x989680 ;  /* 0x009896800000895d */ /* 0x002fea0003900000 */
[----:B------:R-:W1:Y:S02]  /*b110*/  @!P0 SYNCS.PHASECHK.TRANS64 P0, [R9+URZ], R4 ;  /* 0x00000004090085a7 */ /* 0x000e64000800007f */
[----:B-1----:R-:W-:Y:S05]  /*b120*/  @!P0 BRA `(.L_x_209) ;  /* 0xfffffffc00f08947 */ /* 0x002fea000383ffff */
[----:B------:R-:W-:Y:S05]  /*b130*/  BRA `(.L_x_255) ;  /* 0xffffffec00207947 */ /* 0x000fea000383ffff */
.L_x_210:
[----:B0-----:R0:W1:Y:S02]  /*b140*/  SYNCS.PHASECHK.TRANS64.TRYWAIT P0, [R6+URZ], R5 ;  /* 0x00000005060075a7 */ /* 0x001064000800017f */
[----:B-1----:R-:W-:Y:S05]  /*b150*/  @!P0 NANOSLEEP.SYNCS 0x989680 ;  /* 0x009896800000895d */ /* 0x002fea0003900000 */
[----:B------:R-:W1:Y:S02]  /*b160*/  @!P0 SYNCS.PHASECHK.TRANS64 P0, [R6+URZ], R5 ;  /* 0x00000005060085a7 */ /* 0x000e64000800007f */
[----:B-1----:R-:W-:Y:S05]  /*b170*/  @!P0 BRA `(.L_x_210) ;  /* 0xfffffffc00f08947 */ /* 0x002fea000383ffff */
[----:B------:R-:W-:Y:S05]  /*b180*/  BRA `(.L_x_256) ;  /* 0xffffffec00307947 */ /* 0x000fea000383ffff */
.L_x_211:
[----:B0-----:R0:W1:Y:S02]  /*b190*/  SYNCS.PHASECHK.TRANS64.TRYWAIT P0, [R9+URZ], R4 ;  /* 0x00000004090075a7 */ /* 0x001064000800017f */
[----:B-1----:R-:W-:Y:S05]  /*b1a0*/  @!P0 NANOSLEEP.SYNCS 0x989680 ;  /* 0x009896800000895d */ /* 0x002fea0003900000 */
[----:B------:R-:W1:Y:S02]  /*b1b0*/  @!P0 SYNCS.PHASECHK.TRANS64 P0, [R9+URZ], R4 ;  /* 0x00000004090085a7 */ /* 0x000e64000800007f */
[----:B-1----:R-:W-:Y:S05]  /*b1c0*/  @!P0 BRA `(.L_x_211) ;  /* 0xfffffffc00f08947 */ /* 0x002fea000383ffff */
[----:B------:R-:W-:Y:S05]  /*b1d0*/  BRA `(.L_x_257) ;  /* 0xffffffec00407947 */ /* 0x000fea000383ffff */
.L_x_212:
[----:B0-----:R0:W1:Y:S02]  /*b1e0*/  SYNCS.PHASECHK.TRANS64.TRYWAIT P0, [R6+URZ], R5 ;  /* 0x00000005060075a7 */ /* 0x001064000800017f */
[----:B-1----:R-:W-:Y:S05]  /*b1f0*/  @!P0 NANOSLEEP.SYNCS 0x989680 ;  /* 0x009896800000895d */ /* 0x002fea0003900000 */
[----:B------:R-:W1:Y:S02]  /*b200*/  @!P0 SYNCS.PHASECHK.TRANS64 P0, [R6+URZ], R5 ;  /* 0x00000005060085a7 */ /* 0x000e64000800007f */
[----:B-1----:R-:W-:Y:S05]  /*b210*/  @!P0 BRA `(.L_x_212) ;  /* 0xfffffffc00f08947 */ /* 0x002fea000383ffff */
[----:B------:R-:W-:Y:S05]  /*b220*/  BRA `(.L_x_258) ;  /* 0xffffffec00507947 */ /* 0x000fea000383ffff */
.L_x_213:
[----:B0-----:R0:W1:Y:S02]  /*b230*/  SYNCS.PHASECHK.TRANS64.TRYWAIT P0, [R9+URZ], R4 ;  /* 0x00000004090075a7 */ /* 0x001064000800017f */
[----:B-1----:R-:W-:Y:S05]  /*b240*/  @!P0 NANOSLEEP.SYNCS 0x989680 ;  /* 0x009896800000895d */ /* 0x002fea0003900000 */
[----:B------:R-:W1:Y:S02]  /*b250*/  @!P0 SYNCS.PHASECHK.TRANS64 P0, [R9+URZ], R4 ;  /* 0x00000004090085a7 */ /* 0x000e64000800007f */
[----:B-1----:R-:W-:Y:S05]  /*b260*/  @!P0 BRA `(.L_x_213) ;  /* 0xfffffffc00f08947 */ /* 0x002fea000383ffff */
[----:B------:R-:W-:Y:S05]  /*b270*/  BRA `(.L_x_259) ;  /* 0xffffffec00607947 */ /* 0x000fea000383ffff */
.L_x_214:
[----:B0-----:R0:W1:Y:S02]  /*b280*/  SYNCS.PHASECHK.TRANS64.TRYWAIT P0, [R6+URZ], R5 ;  /* 0x00000005060075a7 */ /* 0x001064000800017f */
[----:B-1----:R-:W-:Y:S05]  /*b290*/  @!P0 NANOSLEEP.SYNCS 0x989680 ;  /* 0x009896800000895d */ /* 0x002fea0003900000 */
[----:B------:R-:W1:Y:S02]  /*b2a0*/  @!P0 SYNCS.PHASECHK.TRANS64 P0, [R6+URZ], R5 ;  /* 0x00000005060085a7 */ /* 0x000e64000800007f */
[----:B-1----:R-:W-:Y:S05]  /*b2b0*/  @!P0 BRA `(.L_x_214) ;  /* 0xfffffffc00f08947 */ /* 0x002fea000383ffff */
[----:B------:R-:W-:Y:S05]  /*b2c0*/  BRA `(.L_x_260) ;  /* 0xffffffec00707947 */ /* 0x000fea000383ffff */
.L_x_215:
[----:B0-----:R0:W1:Y:S02]  /*b2d0*/  SYNCS.PHASECHK.TRANS64.TRYWAIT P0, [R9+URZ], R4 ;  /* 0x00000004090075a7 */ /* 0x001064000800017f */
[----:B-1----:R-:W-:Y:S05]  /*b2e0*/  @!P0 NANOSLEEP.SYNCS 0x989680 ;  /* 0x009896800000895d */ /* 0x002fea0003900000 */
[----:B------:R-:W1:Y:S02]  /*b2f0*/  @!P0 SYNCS.PHASECHK.TRANS64 P0, [R9+URZ], R4 ;  /* 0x00000004090085a7 */ /* 0x000e64000800007f */
[----:B-1----:R-:W-:Y:S05]  /*b300*/  @!P0 BRA `(.L_x_215) ;  /* 0xfffffffc00f08947 */ /* 0x002fea000383ffff */
[----:B------:R-:W-:Y:S05]  /*b310*/  BRA `(.L_x_261) ;  /* 0xffffffec00807947 */ /* 0x000fea000383ffff */
.L_x_216:
[----:B0-----:R0:W1:Y:S02]  /*b320*/  SYNCS.PHASECHK.TRANS64.TRYWAIT P0, [R6+URZ], R5 ;  /* 0x00000005060075a7 */ /* 0x001064000800017f */
[----:B-1----:R-:W-:Y:S05]  /*b330*/  @!P0 NANOSLEEP.SYNCS 0x989680 ;  /* 0x009896800000895d */ /* 0x002fea0003900000 */
[----:B------:R-:W1:Y:S02]  /*b340*/  @!P0 SYNCS.PHASECHK.TRANS64 P0, [R6+URZ], R5 ;  /* 0x00000005060085a7 */ /* 0x000e64000800007f */
[----:B-1----:R-:W-:Y:S05]  /*b350*/  @!P0 BRA `(.L_x_216) ;  /* 0xfffffffc00f08947 */ /* 0x002fea000383ffff */
[----:B------:R-:W-:Y:S05]  /*b360*/  BRA `(.L_x_262) ;  /* 0xffffffec00907947 */ /* 0x000fea000383ffff */
.L_x_217:
[----:B0-----:R0:W1:Y:S02]  /*b370*/  SYNCS.PHASECHK.TRANS64.TRYWAIT P0, [R9+URZ], R4 ;  /* 0x00000004090075a7 */ /* 0x001064000800017f */
[----:B-1----:R-:W-:Y:S05]  /*b380*/  @!P0 NANOSLEEP.SYNCS 0x989680 ;  /* 0x009896800000895d */ /* 0x002fea0003900000 */
[----:B------:R-:W1:Y:S02]  /*b390*/  @!P0 SYNCS.PHASECHK.TRANS64 P0, [R9+URZ], R4 ;  /* 0x00000004090085a7 */ /* 0x000e64000800007f */
[----:B-1----:R-:W-:Y:S05]  /*b3a0*/  @!P0 BRA `(.L_x_217) ;  /* 0xfffffffc00f08947 */ /* 0x002fea000383ffff */
[----:B------:R-:W-:Y:S05]  /*b3b0*/  BRA `(.L_x_263) ;  /* 0xffffffec00a07947 */ /* 0x000fea000383ffff */
.L_x_218:
[----:B0-----:R0:W1:Y:S02]  /*b3c0*/  SYNCS.PHASECHK.TRANS64.TRYWAIT P0, [R6+URZ], R5 ;  /* 0x00000005060075a7 */ /* 0x001064000800017f */
[----:B-1----:R-:W-:Y:S05]  /*b3d0*/  @!P0 NANOSLEEP.SYNCS 0x989680 ;  /* 0x009896800000895d */ /* 0x002fea0003900000 */
[----:B------:R-:W1:Y:S02]  /*b3e0*/  @!P0 SYNCS.PHASECHK.TRANS64 P0, [R6+URZ], R5 ;  /* 0x00000005060085a7 */ /* 0x000e64000800007f */
[----:B-1----:R-:W-:Y:S05]  /*b3f0*/  @!P0 BRA `(.L_x_218) ;  /* 0xfffffffc00f08947 */ /* 0x002fea000383ffff */
[----:B------:R-:W-:Y:S05]  /*b400*/  BRA `(.L_x_264) ;  /* 0xffffffec00b07947 */ /* 0x000fea000383ffff */
.L_x_219:
[----:B0-----:R0:W1:Y:S02]  /*b410*/  SYNCS.PHASECHK.TRANS64.TRYWAIT P0, [R9+URZ], R4 ;  /* 0x00000004090075a7 */ /* 0x001064000800017f */
[----:B-1----:R-:W-:Y:S05]  /*b420*/  @!P0 NANOSLEEP.SYNCS 0x989680 ;  /* 0x009896800000895d */ /* 0x002fea0003900000 */
[----:B------:R-:W1:Y:S02]  /*b430*/  @!P0 SYNCS.PHASECHK.TRANS64 P0, [R9+URZ], R4 ;  /* 0x00000004090085a7 */ /* 0x000e64000800007f */
[----:B-1----:R-:W-:Y:S05]  /*b440*/  @!P0 BRA `(.L_x_219) ;  /* 0xfffffffc00f08947 */ /* 0x002fea000383ffff */
[----:B------:R-:W-:Y:S05]  /*b450*/  BRA `(.L_x_265) ;  /* 0xffffffec00c07947 */ /* 0x000fea000383ffff */
.L_x_220:
[----:B0-----:R0:W1:Y:S02]  /*b460*/  SYNCS.PHASECHK.TRANS64.TRYWAIT P0, [R6+URZ], R5 ;  /* 0x00000005060075a7 */ /* 0x001064000800017f */
[----:B-1----:R-:W-:Y:S05]  /*b470*/  @!P0 NANOSLEEP.SYNCS 0x989680 ;  /* 0x009896800000895d */ /* 0x002fea0003900000 */
[----:B------:R-:W1:Y:S02]  /*b480*/  @!P0 SYNCS.PHASECHK.TRANS64 P0, [R6+URZ], R5 ;  /* 0x00000005060085a7 */ /* 0x000e64000800007f */
[----:B-1----:R-:W-:Y:S05]  /*b490*/  @!P0 BRA `(.L_x_220) ;  /* 0xfffffffc00f08947 */ /* 0x002fea000383ffff */
[----:B------:R-:W-:Y:S05]  /*b4a0*/  BRA `(.L_x_266) ;  /* 0xffffffec00d07947 */ /* 0x000fea000383ffff */
.L_x_221:
[----:B0-----:R0:W1:Y:S02]  /*b4b0*/  SYNCS.PHASECHK.TRANS64.TRYWAIT P0, [R9+URZ], R4 ;  /* 0x00000004090075a7 */ /* 0x001064000800017f */
[----:B-1----:R-:W-:Y:S05]  /*b4c0*/  @!P0 NANOSLEEP.SYNCS 0x989680 ;  /* 0x009896800000895d */ /* 0x002fea0003900000 */
[----:B------:R-:W1:Y:S02]  /*b4d0*/  @!P0 SYNCS.PHASECHK.TRANS64 P0, [R9+URZ], R4 ;  /* 0x00000004090085a7 */ /* 0x000e64000800007f */
[----:B-1----:R-:W-:Y:S05]  /*b4e0*/  @!P0 BRA `(.L_x_221) ;  /* 0xfffffffc00f08947 */ /* 0x002fea000383ffff */
[----:B------:R-:W-:Y:S05]  /*b4f0*/  BRA `(.L_x_267) ;  /* 0xffffffec00e07947 */ /* 0x000fea000383ffff */
.L_x_222:
[----:B0-----:R0:W1:Y:S02]  /*b500*/  SYNCS.PHASECHK.TRANS64.TRYWAIT P0, [R6+URZ], R5 ;  /* 0x00000005060075a7 */ /* 0x001064000800017f */
[----:B-1----:R-:W-:Y:S05]  /*b510*/  @!P0 NANOSLEEP.SYNCS 0x989680 ;  /* 0x009896800000895d */ /* 0x002fea0003900000 */
[----:B------:R-:W1:Y:S02]  /*b520*/  @!P0 SYNCS.PHASECHK.TRANS64 P0, [R6+URZ], R5 ;  /* 0x00000005060085a7 */ /* 0x000e64000800007f */
[----:B-1----:R-:W-:Y:S05]  /*b530*/  @!P0 BRA `(.L_x_222) ;  /* 0xfffffffc00f08947 */ /* 0x002fea000383ffff */
[----:B------:R-:W-:Y:S05]  /*b540*/  BRA `(.L_x_268) ;  /* 0xffffffec00f07947 */ /* 0x000fea000383ffff */
.L_x_223:
[----:B0-----:R0:W1:Y:S02]  /*b550*/  SYNCS.PHASECHK.TRANS64.TRYWAIT P0, [R9+URZ], R4 ;  /* 0x00000004090075a7 */ /* 0x001064000800017f */
[----:B-1----:R-:W-:Y:S05]  /*b560*/  @!P0 NANOSLEEP.SYNCS 0x989680 ;  /* 0x009896800000895d */ /* 0x002fea0003900000 */
[----:B------:R-:W1:Y:S02]  /*b570*/  @!P0 SYNCS.PHASECHK.TRANS64 P0, [R9+URZ], R4 ;  /* 0x00000004090085a7 */ /* 0x000e64000800007f */
[----:B-1----:R-:W-:Y:S05]  /*b580*/  @!P0 BRA `(.L_x_223) ;  /* 0xfffffffc00f08947 */ /* 0x002fea000383ffff */
[----:B------:R-:W-:Y:S05]  /*b590*/  BRA `(.L_x_269) ;  /* 0xfffffff000007947 */ /* 0x000fea000383ffff */
.L_x_224:
[----:B0-----:R0:W1:Y:S02]  /*b5a0*/  SYNCS.PHASECHK.TRANS64.TRYWAIT P0, [R6+URZ], R5 ;  /* 0x00000005060075a7 */ /* 0x001064000800017f */
[----:B-1----:R-:W-:Y:S05]  /*b5b0*/  @!P0 NANOSLEEP.SYNCS 0x989680 ;  /* 0x009896800000895d */ /* 0x002fea0003900000 */
[----:B------:R-:W1:Y:S02]  /*b5c0*/  @!P0 SYNCS.PHASECHK.TRANS64 P0, [R6+URZ], R5 ;  /* 0x00000005060085a7 */ /* 0x000e64000800007f */
[----:B-1----:R-:W-:Y:S05]  /*b5d0*/  @!P0 BRA `(.L_x_224) ;  /* 0xfffffffc00f08947 */ /* 0x002fea000383ffff */
[----:B------:R-:W-:Y:S05]  /*b5e0*/  BRA `(.L_x_270) ;  /* 0xfffffff000107947 */ /* 0x000fea000383ffff */
.L_x_225:
[----:B0-----:R0:W1:Y:S02]  /*b5f0*/  SYNCS.PHASECHK.TRANS64.TRYWAIT P0, [R9+URZ], R4 ;  /* 0x00000004090075a7 */ /* 0x001064000800017f */
[----:B-1----:R-:W-:Y:S05]  /*b600*/  @!P0 NANOSLEEP.SYNCS 0x989680 ;  /* 0x009896800000895d */ /* 0x002fea0003900000 */
[----:B------:R-:W1:Y:S02]  /*b610*/  @!P0 SYNCS.PHASECHK.TRANS64 P0, [R9+URZ], R4 ;  /* 0x00000004090085a7 */ /* 0x000e64000800007f */
[----:B-1----:R-:W-:Y:S05]  /*b620*/  @!P0 BRA `(.L_x_225) ;  /* 0xfffffffc00f08947 */ /* 0x002fea000383ffff */
[----:B------:R-:W-:Y:S05]  /*b630*/  BRA `(.L_x_271) ;  /* 0xfffffff000207947 */ /* 0x000fea000383ffff */
.L_x_226:
[----:B0-----:R0:W1:Y:S02]  /*b640*/  SYNCS.PHASECHK.TRANS64.TRYWAIT P0, [R6+URZ], R5 ;  /* 0x00000005060075a7 */ /* 0x001064000800017f */
[----:B-1----:R-:W-:Y:S05]  /*b650*/  @!P0 NANOSLEEP.SYNCS 0x989680 ;  /* 0x009896800000895d */ /* 0x002fea0003900000 */
[----:B------:R-:W1:Y:S02]  /*b660*/  @!P0 SYNCS.PHASECHK.TRANS64 P0, [R6+URZ], R5 ;  /* 0x00000005060085a7 */ /* 0x000e64000800007f */
[----:B-1----:R-:W-:Y:S05]  /*b670*/  @!P0 BRA `(.L_x_226) ;  /* 0xfffffffc00f08947 */ /* 0x002fea000383ffff */
[----:B------:R-:W-:Y:S05]  /*b680*/  BRA `(.L_x_272) ;  /* 0xfffffff000307947 */ /* 0x000fea000383ffff */
.L_x_227:
[----:B0-----:R0:W1:Y:S02]  /*b690*/  SYNCS.PHASECHK.TRANS64.TRYWAIT P0, [R9+URZ], R4 ;  /* 0x00000004090075a7 */ /* 0x001064000800017f */
[----:B-1----:R-:W-:Y:S05]  /*b6a0*/  @!P0 NANOSLEEP.SYNCS 0x989680 ;  /* 0x009896800000895d */ /* 0x002fea0003900000 */
[----:B------:R-:W1:Y:S02]  /*b6b0*/  @!P0 SYNCS.PHASECHK.TRANS64 P0, [R9+URZ], R4 ;  /* 0x00000004090085a7 */ /* 0x000e64000800007f */
[----:B-1----:R-:W-:Y:S05]  /*b6c0*/  @!P0 BRA `(.L_x_227) ;  /* 0xfffffffc00f08947 */ /* 0x002fea000383ffff */
[----:B------:R-:W-:Y:S05]  /*b6d0*/  BRA `(.L_x_273) ;  /* 0xfffffff000407947 */ /* 0x000fea000383ffff */
.L_x_228:
[----:B0-----:R0:W1:Y:S02]  /*b6e0*/  SYNCS.PHASECHK.TRANS64.TRYWAIT P0, [R8+URZ], R5 ;  /* 0x00000005080075a7 */ /* 0x001064000800017f */
[----:B-1----:R-:W-:Y:S05]  /*b6f0*/  @!P0 NANOSLEEP.SYNCS 0x989680 ;  /* 0x009896800000895d */ /* 0x002fea0003900000 */
[----:B------:R-:W1:Y:S02]  /*b700*/  @!P0 SYNCS.PHASECHK.TRANS64 P0, [R8+URZ], R5 ;  /* 0x00000005080085a7 */ /* 0x000e64000800007f */
[----:B-1----:R-:W-:Y:S05]  /*b710*/  @!P0 BRA `(.L_x_228) ;  /* 0xfffffffc00f08947 */ /* 0x002fea000383ffff */
[----:B------:R-:W-:Y:S05]  /*b720*/  BRA `(.L_x_274) ;  /* 0xfffffff000507947 */ /* 0x000fea000383ffff */
.L_x_229:
[----:B-1----:R1:W2:Y:S02]  /*b730*/  SYNCS.PHASECHK.TRANS64.TRYWAIT P0, [R11+URZ], R6 ;  /* 0x000000060b0075a7 */ /* 0x0022a4000800017f */
[----:B--2---:R-:W-:Y:S05]  /*b740*/  @!P0 NANOSLEEP.SYNCS 0x989680 ;  /* 0x009896800000895d */ /* 0x004fea0003900000 */
[----:B------:R-:W2:Y:S02]  /*b750*/  @!P0 SYNCS.PHASECHK.TRANS64 P0, [R11+URZ], R6 ;  /* 0x000000060b0085a7 */ /* 0x000ea4000800007f */
[----:B--2---:R-:W-:Y:S05]  /*b760*/  @!P0 BRA `(.L_x_229) ;  /* 0xfffffffc00f08947 */ /* 0x004fea000383ffff */
[----:B------:R-:W-:Y:S05]  /*b770*/  BRA `(.L_x_275) ;  /* 0xfffffff000587947 */ /* 0x000fea000383ffff */
.L_x_276:
[----:B------:R-:W-:-:S00]  /*b780*/  BRA `(.L_x_276) ;  /* 0xfffffffc00fc7947 */ /* 0x000fc0000383ffff */
[----:B------:R-:W-:-:S00]  /*b790*/  NOP ;  /* 0x0000000000007918 */ /* 0x000fc00000000000 */
        /* <DEDUP_REMOVED lines=14> */
.L_x_277:


//--------------------- .nv.shared._ZN7cutlass13device_kernelINS_4gemm6kernel13GemmUniversalIN4cute5tupleIJiiiiEEENS1_10collective13CollectiveMmaINS1_37MainloopSm90TmaGmmaWarpSpecializedFP8ILi37ENS5_IJNS4_1CILi4EEENSA_ILi2EEENSA_ILi1EEEEEENS1_32KernelTmaWarpSpecializedPingpongEEENS5_IJNSA_ILi64EEENSA_ILi128EEENSA_ILi32EEEEEENS_12float_e4m3_tENS5_IJlSD_lEEESL_SM_NS4_8TiledMMAINS4_8MMA_AtomIJNS4_4SM904GMMA31MMA_64x128x32_F32E4M3E4M3_SS_TNILNSQ_7ScaleInE1ELSS_1EEEEEENS4_6LayoutINS5_IJSD_SD_SD_EEENS5_IJNSA_ILi0EEESX_SX_EEEEENS5_IJNS4_10UnderscoreES10_S10_EEEEENS4_23SM90_TMA_LOAD_MULTICASTENS4_14ComposedLayoutINS4_7SwizzleILi1ELi4ELi3EEENS4_18smem_ptr_flag_bitsILi8EEENSV_INS5_IJNSA_ILi8EEESJ_EEENS5_IJSJ_SD_EEEEEEEvNS4_8identityES13_S1D_vS1E_EENS_8epilogue10collective6detail29Sm90TmaWarpSpecializedAdapterINS1H_15DefaultEpilogueISL_SM_SM_NS1G_6thread17LinearCombinationISL_Li1EffLNS1L_9ScaleType4KindE0ELNS_15FloatRoundStyleE2ESL_EENS1_15EpilogueDefaultEEEEEvvEEEEvNT_6ParamsE --------------------------
	.section	.nv.shared._ZN7cutlass13device_kernelINS_4gemm6kernel13GemmUniversalIN4cute5tupleIJiiiiEEENS1_10collective13CollectiveMmaINS1_37MainloopSm90TmaGmmaWarpSpecializedFP8ILi37ENS5_IJNS4_1CILi4EEENSA_ILi2EEENSA_ILi1EEEEEENS1_32KernelTmaWarpSpecializedPingpongEEENS5_IJNSA_ILi64EEENSA_ILi128EEENSA_ILi32EEEEEENS_12float_e4m3_tENS5_IJlSD_lEEESL_SM_NS4_8TiledMMAINS4_8MMA_AtomIJNS4_4SM904GMMA31MMA_64x128x32_F32E4M3E4M3_SS_TNILNSQ_7ScaleInE1ELSS_1EEEEEENS4_6LayoutINS5_IJSD_SD_SD_EEENS5_IJNSA_ILi0EEESX_SX_EEEEENS5_IJNS4_10UnderscoreES10_S10_EEEEENS4_23SM90_TMA_LOAD_MULTICASTENS4_14ComposedLayoutINS4_7SwizzleILi1ELi4ELi3EEENS4_18smem_ptr_flag_bitsILi8EEENSV_INS5_IJNSA_ILi8EEESJ_EEENS5_IJSJ_SD_EEEEEEEvNS4_8identityES13_S1D_vS1E_EENS_8epilogue10collective6detail29Sm90TmaWarpSpecializedAdapterINS1H_15DefaultEpilogueISL_SM_SM_NS1G_6thread17LinearCombinationISL_Li1EffLNS1L_9ScaleType4KindE0ELNS_15FloatRoundStyleE2ESL_EENS1_15EpilogueDefaultEEEEEvvEEEEvNT_6ParamsE,"aw",@nobits
	.sectionflags	@""
	.align	16
	.zero		1024


//--------------------- .nv.shared.reserved.0     --------------------------
	.section	.nv.shared.reserved.0,"aw",@nobits
	.weak		__nv_reservedSMEM_offset_0_alias
	.size		__nv_reservedSMEM_offset_0_alias, 0, 0
	.other		__nv_reservedSMEM_offset_0_alias,@"STO_CUDA_RESERVED_SHARED STV_DEFAULT"
__nv_reservedSMEM_offset_0_alias:
	.zero		0


//--------------------- .nv.global                --------------------------
	.section	.nv.global,"aw",@nobits
.nv.global:
	.type		_ZN40_INTERNAL_08f5b562_4_k_cu_f82e92c5_245024cute1_E,@object
	.size		_ZN40_INTERNAL_08f5b562_4_k_cu_f82e92c5_245024cute1_E,(_ZN40_INTERNAL_08f5b562_4_k_cu_f82e92c5_245024cuda3std3__45__cpo6cbeginE - _ZN40_INTERNAL_08f5b562_4_k_cu_f82e92c5_245024cute1_E)
_ZN40_INTERNAL_08f5b562_4_k_cu_f82e92c5_245024cute1_E:
	.zero		1
	.type		_ZN40_INTERNAL_08f5b562_4_k_cu_f82e92c5_245024cuda3std3__45__cpo6cbeginE,@object
	.size		_ZN40_INTERNAL_08f5b562_4_k_cu_f82e92c5_245024cuda3std3__45__cpo6cbeginE,(_ZN40_INTERNAL_08f5b562_4_k_cu_f82e92c5_245024cuda3std3__48in_placeE - _ZN40_INTERNAL_08f5b562_4_k_cu_f82e92c5_245024cuda3std3__45__cpo6cbeginE)
_ZN40_INTERNAL_08f5b562_4_k_cu_f82e92c5_245024cuda3std3__45__cpo6cbeginE:
	.zero		1
	.type		_ZN40_INTERNAL_08f5b562_4_k_cu_f82e92c5_245024cuda3std3__48in_placeE,@object
	.size		_ZN40_INTERNAL_08f5b562_4_k_cu_f82e92c5_245024cuda3std3__48in_placeE,(_ZN40_INTERNAL_08f5b562_4_k_cu_f82e92c5_245024cuda3std6ranges3__45__cpo9iter_moveE - _ZN40_INTERNAL_08f5b562_4_k_cu_f82e92c5_245024cuda3std3__48in_placeE)
_ZN40_INTERNAL_08f5b562_4_k_cu_f82e92c5_245024cuda3std3__48in_placeE:
	.zero		1
	.type		_ZN40_INTERNAL_08f5b562_4_k_cu_f82e92c5_245024cuda3std6ranges3__45__cpo9iter_moveE,@object
	.size		_ZN40_INTERNAL_08f5b562_4_k_cu_f82e92c5_245024cuda3std6ranges3__45__cpo9iter_moveE,(_ZN40_INTERNAL_08f5b562_4_k_cu_f82e92c5_245024cuda3std3__45__cpo5beginE - _ZN40_INTERNAL_08f5b562_4_k_cu_f82e92c5_245024cuda3std6ranges3__45__cpo9iter_moveE)
_ZN40_INTERNAL_08f5b562_4_k_cu_f82e92c5_245024cuda3std6ranges3__45__cpo9iter_moveE:
	.zero		1
	.type		_ZN40_INTERNAL_08f5b562_4_k_cu_f82e92c5_245024cuda3std3__45__cpo5beginE,@object
	.size		_ZN40_INTERNAL_08f5b562_4_k_cu_f82e92c5_245024cuda3std3__45__cpo5beginE,(_ZN40_INTERNAL_08f5b562_4_k_cu_f82e92c5_245024cuda3std3__442_GLOBAL__N__08f5b562_4_k_cu_f82e92c5_245026ignoreE - _ZN40_INTERNAL_08f5b562_4_k_cu_f82e92c5_245024cuda3std3__45__cpo5beginE)
_ZN40_INTERNAL_08f5b562_4_k_cu_f82e92c5_245024cuda3std3__45__cpo5beginE:
	.zero		1
	.type		_ZN40_INTERNAL_08f5b562_4_k_cu_f82e92c5_245024cuda3std3__442_GLOBAL__N__08f5b562_4_k_cu_f82e92c5_245026ignoreE,@object
	.size		_ZN40_INTERNAL_08f5b562_4_k_cu_f82e92c5_245024cuda3std3__442_GLOBAL__N__08f5b562_4_k_cu_f82e92c5_245026ignoreE,(_ZN40_INTERNAL_08f5b562_4_k_cu_f82e92c5_245024cute7productE - _ZN40_INTERNAL_08f5b562_4_k_cu_f82e92c5_245024cuda3std3__442_GLOBAL__N__08f5b562_4_k_cu_f82e92c5_245026ignoreE)
_ZN40_INTERNAL_08f5b562_4_k_cu_f82e92c5_245024cuda3std3__442_GLOBAL__N__08f5b562_4_k_cu_f82e92c5_245026ignoreE:
	.zero		1
	.type		_ZN40_INTERNAL_08f5b562_4_k_cu_f82e92c5_245024cute7productE,@object
	.size		_ZN40_INTERNAL_08f5b562_4_k_cu_f82e92c5_245024cute7productE,(_ZN40_INTERNAL_08f5b562_4_k_cu_f82e92c5_245024cuda3std3__45__cpo3endE - _ZN40_INTERNAL_08f5b562_4_k_cu_f82e92c5_245024cute7productE)
_ZN40_INTERNAL_08f5b562_4_k_cu_f82e92c5_245024cute7productE:
	.zero		1
	.type		_ZN40_INTERNAL_08f5b562_4_k_cu_f82e92c5_245024cuda3std3__45__cpo3endE,@object
	.size		_ZN40_INTERNAL_08f5b562_4_k_cu_f82e92c5_245024cuda3std3__45__cpo3endE,(_ZN40_INTERNAL_08f5b562_4_k_cu_f82e92c5_245024cuda3std3__419piecewise_constructE - _ZN40_INTERNAL_08f5b562_4_k_cu_f82e92c5_245024cuda3std3__45__cpo3endE)
_ZN40_INTERNAL_08f5b562_4_k_cu_f82e92c5_245024cuda3std3__45__cpo3endE:
	.zero		1
	.type		_ZN40_INTERNAL_08f5b562_4_k_cu_f82e92c5_245024cuda3std3__419piecewise_constructE,@object
	.size		_ZN40_INTERNAL_08f5b562_4_k_cu_f82e92c5_245024cuda3std3__419piecewise_constructE,(_ZN40_INTERNAL_08f5b562_4_k_cu_f82e92c5_245024cuda3std3__45__cpo4cendE - _ZN40_INTERNAL_08f5b562_4_k_cu_f82e92c5_245024cuda3std3__419piecewise_constructE)
_ZN40_INTERNAL_08f5b562_4_k_cu_f82e92c5_245024cuda3std3__419piecewise_constructE:
	.zero		1
	.type		_ZN40_INTERNAL_08f5b562_4_k_cu_f82e92c5_245024cuda3std3__45__cpo4cendE,@object
	.size		_ZN40_INTERNAL_08f5b562_4_k_cu_f82e92c5_245024cuda3std3__45__cpo4cendE,(_ZN40_INTERNAL_08f5b562_4_k_cu_f82e92c5_245024cuda3std6ranges3__45__cpo4swapE - _ZN40_INTERNAL_08f5b562_4_k_cu_f82e92c5_245024cuda3std3__45__cpo4cendE)
_ZN40_INTERNAL_08f5b562_4_k_cu_f82e92c5_245024cuda3std3__45__cpo4cendE:
	.zero		1
	.type		_ZN40_INTERNAL_08f5b562_4_k_cu_f82e92c5_245024cuda3std6ranges3__45__cpo4swapE,@object
	.size		_ZN40_INTERNAL_08f5b562_4_k_cu_f82e92c5_245024cuda3std6ranges3__45__cpo4swapE,(.L_7 - _ZN40_INTERNAL_08f5b562_4_k_cu_f82e92c5_245024cuda3std6ranges3__45__cpo4swapE)
_ZN40_INTERNAL_08f5b562_4_k_cu_f82e92c5_245024cuda3std6ranges3__45__cpo4swapE:
	.zero		1
.L_7:


//--------------------- .nv.constant0._ZN7cutlass13device_kernelINS_4gemm6kernel13GemmUniversalIN4cute5tupleIJiiiiEEENS1_10collective13CollectiveMmaINS1_37MainloopSm90TmaGmmaWarpSpecializedFP8ILi37ENS5_IJNS4_1CILi4EEENSA_ILi2EEENSA_ILi1EEEEEENS1_32KernelTmaWarpSpecializedPingpongEEENS5_IJNSA_ILi64EEENSA_ILi128EEENSA_ILi32EEEEEENS_12float_e4m3_tENS5_IJlSD_lEEESL_SM_NS4_8TiledMMAINS4_8MMA_AtomIJNS4_4SM904GMMA31MMA_64x128x32_F32E4M3E4M3_SS_TNILNSQ_7ScaleInE1ELSS_1EEEEEENS4_6LayoutINS5_IJSD_SD_SD_EEENS5_IJNSA_ILi0EEESX_SX_EEEEENS5_IJNS4_10UnderscoreES10_S10_EEEEENS4_23SM90_TMA_LOAD_MULTICASTENS4_14ComposedLayoutINS4_7SwizzleILi1ELi4ELi3EEENS4_18smem_ptr_flag_bitsILi8EEENSV_INS5_IJNSA_ILi8EEESJ_EEENS5_IJSJ_SD_EEEEEEEvNS4_8identityES13_S1D_vS1E_EENS_8epilogue10collective6detail29Sm90TmaWarpSpecializedAdapterINS1H_15DefaultEpilogueISL_SM_SM_NS1G_6thread17LinearCombinationISL_Li1EffLNS1L_9ScaleType4KindE0ELNS_15FloatRoundStyleE2ESL_EENS1_15EpilogueDefaultEEEEEvvEEEEvNT_6ParamsE --------------------------
	.section	.nv.constant0._ZN7cutlass13device_kernelINS_4gemm6kernel13GemmUniversalIN4cute5tupleIJiiiiEEENS1_10collective13CollectiveMmaINS1_37MainloopSm90TmaGmmaWarpSpecializedFP8ILi37ENS5_IJNS4_1CILi4EEENSA_ILi2EEENSA_ILi1EEEEEENS1_32KernelTmaWarpSpecializedPingpongEEENS5_IJNSA_ILi64EEENSA_ILi128EEENSA_ILi32EEEEEENS_12float_e4m3_tENS5_IJlSD_lEEESL_SM_NS4_8TiledMMAINS4_8MMA_AtomIJNS4_4SM904GMMA31MMA_64x128x32_F32E4M3E4M3_SS_TNILNSQ_7ScaleInE1ELSS_1EEEEEENS4_6LayoutINS5_IJSD_SD_SD_EEENS5_IJNSA_ILi0EEESX_SX_EEEEENS5_IJNS4_10UnderscoreES10_S10_EEEEENS4_23SM90_TMA_LOAD_MULTICASTENS4_14ComposedLayoutINS4_7SwizzleILi1ELi4ELi3EEENS4_18smem_ptr_flag_bitsILi8EEENSV_INS5_IJNSA_ILi8EEESJ_EEENS5_IJSJ_SD_EEEEEEEvNS4_8identityES13_S1D_vS1E_EENS_8epilogue10collective6detail29Sm90TmaWarpSpecializedAdapterINS1H_15DefaultEpilogueISL_SM_SM_NS1G_6thread17LinearCombinationISL_Li1EffLNS1L_9ScaleType4KindE0ELNS_15FloatRoundStyleE2ESL_EENS1_15EpilogueDefaultEEEEEvvEEEEvNT_6ParamsE,"a",@progbits
	.sectionflags	@""
	.align	4
.nv.constant0._ZN7cutlass13device_kernelINS_4gemm6kernel13GemmUniversalIN4cute5tupleIJiiiiEEENS1_10collective13CollectiveMmaINS1_37MainloopSm90TmaGmmaWarpSpecializedFP8ILi37ENS5_IJNS4_1CILi4EEENSA_ILi2EEENSA_ILi1EEEEEENS1_32KernelTmaWarpSpecializedPingpongEEENS5_IJNSA_ILi64EEENSA_ILi128EEENSA_ILi32EEEEEENS_12float_e4m3_tENS5_IJlSD_lEEESL_SM_NS4_8TiledMMAINS4_8MMA_AtomIJNS4_4SM904GMMA31MMA_64x128x32_F32E4M3E4M3_SS_TNILNSQ_7ScaleInE1ELSS_1EEEEEENS4_6LayoutINS5_IJSD_SD_SD_EEENS5_IJNSA_ILi0EEESX_SX_EEEEENS5_IJNS4_10UnderscoreES10_S10_EEEEENS4_23SM90_TMA_LOAD_MULTICASTENS4_14ComposedLayoutINS4_7SwizzleILi1ELi4ELi3EEENS4_18smem_ptr_flag_bitsILi8EEENSV_INS5_IJNSA_ILi8EEESJ_EEENS5_IJSJ_SD_EEEEEEEvNS4_8identityES13_S1D_vS1E_EENS_8epilogue10collective6detail29Sm90TmaWarpSpecializedAdapterINS1H_15DefaultEpilogueISL_SM_SM_NS1G_6thread17LinearCombinationISL_Li1EffLNS1L_9ScaleType4KindE0ELNS_15FloatRoundStyleE2ESL_EENS1_15EpilogueDefaultEEEEEvvEEEEvNT_6ParamsE:
	.zero		1664


//--------------------- SYMBOLS --------------------------

	.type		.nv.reservedSmem.offset0,@object
	.size		.nv.reservedSmem.offset0,0x4
